//
// Generated by NVIDIA NVVM Compiler
//
// Compiler Build ID: CL-36424714
// Cuda compilation tools, release 13.0, V13.0.88
// Based on NVVM 20.0.0
//

.version 9.0
.target sm_100
.address_size 64

	// .globl	_Z13advect_kernelPfS_S_S_S_9SimParams
.global .align 4 .b8 precalc_xorwow_matrix[102400];
.global .align 4 .b8 precalc_xorwow_offset_matrix[102400];
.global .align 4 .b8 mrg32k3aM1[2304];
.global .align 4 .b8 mrg32k3aM2[2304];
.global .align 4 .b8 mrg32k3aM1SubSeq[2016];
.global .align 4 .b8 mrg32k3aM2SubSeq[2016];
.global .align 4 .b8 mrg32k3aM1Seq[2304];
.global .align 4 .b8 mrg32k3aM2Seq[2304];
.const .align 8 .b8 __cr_lgamma_table[72];
.global .align 4 .b8 __cudart_i2opi_f[24] = {65, 144, 67, 60, 153, 149, 98, 219, 192, 221, 52, 245, 209, 87, 39, 252, 41, 21, 68, 78, 110, 131, 249, 162};

.visible .entry _Z13advect_kernelPfS_S_S_S_9SimParams(
	.param .u64 .ptr .align 1 _Z13advect_kernelPfS_S_S_S_9SimParams_param_0,
	.param .u64 .ptr .align 1 _Z13advect_kernelPfS_S_S_S_9SimParams_param_1,
	.param .u64 .ptr .align 1 _Z13advect_kernelPfS_S_S_S_9SimParams_param_2,
	.param .u64 .ptr .align 1 _Z13advect_kernelPfS_S_S_S_9SimParams_param_3,
	.param .u64 .ptr .align 1 _Z13advect_kernelPfS_S_S_S_9SimParams_param_4,
	.param .align 4 .b8 _Z13advect_kernelPfS_S_S_S_9SimParams_param_5[12]
)
{
	.reg .pred 	%p<8>;
	.reg .b32 	%r<27>;
	.reg .b32 	%f<55>;
	.reg .b64 	%rd<18>;

	ld.param.f32 	%f1, [_Z13advect_kernelPfS_S_S_S_9SimParams_param_5];
	ld.param.u64 	%rd1, [_Z13advect_kernelPfS_S_S_S_9SimParams_param_0];
	ld.param.u64 	%rd2, [_Z13advect_kernelPfS_S_S_S_9SimParams_param_1];
	ld.param.u64 	%rd3, [_Z13advect_kernelPfS_S_S_S_9SimParams_param_2];
	ld.param.u64 	%rd4, [_Z13advect_kernelPfS_S_S_S_9SimParams_param_3];
	ld.param.u64 	%rd5, [_Z13advect_kernelPfS_S_S_S_9SimParams_param_4];
	mov.u32 	%r4, %ctaid.x;
	mov.u32 	%r5, %ntid.x;
	mov.u32 	%r6, %tid.x;
	mad.lo.s32 	%r1, %r4, %r5, %r6;
	mov.u32 	%r7, %ctaid.y;
	mov.u32 	%r8, %ntid.y;
	mov.u32 	%r9, %tid.y;
	mad.lo.s32 	%r10, %r7, %r8, %r9;
	mov.u32 	%r11, %ctaid.z;
	mov.u32 	%r12, %ntid.z;
	mov.u32 	%r13, %tid.z;
	mad.lo.s32 	%r14, %r11, %r12, %r13;
	add.s32 	%r15, %r1, -1;
	add.s32 	%r16, %r10, -1;
	max.u32 	%r17, %r15, %r16;
	add.s32 	%r18, %r14, -1;
	max.u32 	%r19, %r17, %r18;
	setp.gt.u32 	%p1, %r19, 99;
	@%p1 bra 	$L__BB0_2;
	cvta.to.global.u64 	%rd6, %rd3;
	cvta.to.global.u64 	%rd7, %rd4;
	cvta.to.global.u64 	%rd8, %rd5;
	cvta.to.global.u64 	%rd9, %rd2;
	cvta.to.global.u64 	%rd10, %rd1;
	cvt.rn.f32.u32 	%f4, %r1;
	mul.f32 	%f5, %f1, 0f42C80000;
	mad.lo.s32 	%r20, %r10, 102, %r1;
	mad.lo.s32 	%r21, %r14, 10404, %r20;
	mul.wide.u32 	%rd11, %r21, 4;
	add.s64 	%rd12, %rd6, %rd11;
	ld.global.f32 	%f6, [%rd12];
	mul.f32 	%f7, %f5, %f6;
	sub.f32 	%f8, %f4, %f7;
	cvt.rn.f32.u32 	%f9, %r10;
	add.s64 	%rd13, %rd7, %rd11;
	ld.global.f32 	%f10, [%rd13];
	mul.f32 	%f11, %f5, %f10;
	sub.f32 	%f12, %f9, %f11;
	cvt.rn.f32.u32 	%f13, %r14;
	add.s64 	%rd14, %rd8, %rd11;
	ld.global.f32 	%f14, [%rd14];
	mul.f32 	%f15, %f5, %f14;
	sub.f32 	%f16, %f13, %f15;
	setp.lt.f32 	%p2, %f8, 0f3F000000;
	selp.f32 	%f17, 0f3F000000, %f8, %p2;
	setp.gt.f32 	%p3, %f17, 0f42C90000;
	selp.f32 	%f18, 0f42C90000, %f17, %p3;
	cvt.rzi.s32.f32 	%r22, %f18;
	setp.lt.f32 	%p4, %f12, 0f3F000000;
	selp.f32 	%f19, 0f3F000000, %f12, %p4;
	setp.gt.f32 	%p5, %f19, 0f42C90000;
	selp.f32 	%f20, 0f42C90000, %f19, %p5;
	cvt.rzi.s32.f32 	%r23, %f20;
	setp.lt.f32 	%p6, %f16, 0f3F000000;
	selp.f32 	%f21, 0f3F000000, %f16, %p6;
	setp.gt.f32 	%p7, %f21, 0f42C90000;
	selp.f32 	%f22, 0f42C90000, %f21, %p7;
	cvt.rzi.s32.f32 	%r24, %f22;
	cvt.rn.f32.s32 	%f23, %r22;
	sub.f32 	%f24, %f18, %f23;
	mov.f32 	%f25, 0f3F800000;
	sub.f32 	%f26, %f25, %f24;
	cvt.rn.f32.s32 	%f27, %r23;
	sub.f32 	%f28, %f20, %f27;
	sub.f32 	%f29, %f25, %f28;
	cvt.rn.f32.s32 	%f30, %r24;
	sub.f32 	%f31, %f22, %f30;
	sub.f32 	%f32, %f25, %f31;
	mad.lo.s32 	%r25, %r23, 102, %r22;
	mad.lo.s32 	%r26, %r24, 10404, %r25;
	mul.wide.s32 	%rd15, %r26, 4;
	add.s64 	%rd16, %rd9, %rd15;
	ld.global.f32 	%f33, [%rd16];
	mul.f32 	%f34, %f33, %f32;
	ld.global.f32 	%f35, [%rd16+41616];
	fma.rn.f32 	%f36, %f35, %f31, %f34;
	ld.global.f32 	%f37, [%rd16+408];
	mul.f32 	%f38, %f37, %f32;
	ld.global.f32 	%f39, [%rd16+42024];
	fma.rn.f32 	%f40, %f39, %f31, %f38;
	mul.f32 	%f41, %f28, %f40;
	fma.rn.f32 	%f42, %f29, %f36, %f41;
	ld.global.f32 	%f43, [%rd16+4];
	mul.f32 	%f44, %f43, %f32;
	ld.global.f32 	%f45, [%rd16+41620];
	fma.rn.f32 	%f46, %f45, %f31, %f44;
	ld.global.f32 	%f47, [%rd16+412];
	mul.f32 	%f48, %f47, %f32;
	ld.global.f32 	%f49, [%rd16+42028];
	fma.rn.f32 	%f50, %f49, %f31, %f48;
	mul.f32 	%f51, %f28, %f50;
	fma.rn.f32 	%f52, %f29, %f46, %f51;
	mul.f32 	%f53, %f24, %f52;
	fma.rn.f32 	%f54, %f26, %f42, %f53;
	add.s64 	%rd17, %rd10, %rd11;
	st.global.f32 	[%rd17], %f54;
$L__BB0_2:
	ret;

}
	// .globl	_Z14diffuse_kernelPfS_ff
.visible .entry _Z14diffuse_kernelPfS_ff(
	.param .u64 .ptr .align 1 _Z14diffuse_kernelPfS_ff_param_0,
	.param .u64 .ptr .align 1 _Z14diffuse_kernelPfS_ff_param_1,
	.param .f32 _Z14diffuse_kernelPfS_ff_param_2,
	.param .f32 _Z14diffuse_kernelPfS_ff_param_3
)
{
	.reg .pred 	%p<2>;
	.reg .b32 	%r<25>;
	.reg .b32 	%f<22>;
	.reg .b64 	%rd<14>;

	ld.param.u64 	%rd1, [_Z14diffuse_kernelPfS_ff_param_0];
	ld.param.u64 	%rd2, [_Z14diffuse_kernelPfS_ff_param_1];
	ld.param.f32 	%f1, [_Z14diffuse_kernelPfS_ff_param_2];
	ld.param.f32 	%f2, [_Z14diffuse_kernelPfS_ff_param_3];
	mov.u32 	%r4, %ctaid.x;
	mov.u32 	%r5, %ntid.x;
	mov.u32 	%r6, %tid.x;
	mad.lo.s32 	%r1, %r4, %r5, %r6;
	mov.u32 	%r7, %ctaid.y;
	mov.u32 	%r8, %ntid.y;
	mov.u32 	%r9, %tid.y;
	mad.lo.s32 	%r10, %r7, %r8, %r9;
	mov.u32 	%r11, %ctaid.z;
	mov.u32 	%r12, %ntid.z;
	mov.u32 	%r13, %tid.z;
	mad.lo.s32 	%r14, %r11, %r12, %r13;
	add.s32 	%r15, %r1, -1;
	add.s32 	%r16, %r10, -1;
	max.u32 	%r17, %r15, %r16;
	add.s32 	%r18, %r14, -1;
	max.u32 	%r19, %r17, %r18;
	setp.gt.u32 	%p1, %r19, 99;
	@%p1 bra 	$L__BB1_2;
	cvta.to.global.u64 	%rd3, %rd2;
	cvta.to.global.u64 	%rd4, %rd1;
	mul.f32 	%f3, %f1, %f2;
	mul.f32 	%f4, %f3, 0f42C80000;
	mul.f32 	%f5, %f4, 0f42C80000;
	mul.f32 	%f6, %f5, 0f42C80000;
	mad.lo.s32 	%r20, %r10, 102, %r1;
	mad.lo.s32 	%r21, %r14, 10404, %r20;
	mul.wide.u32 	%rd5, %r21, 4;
	add.s64 	%rd6, %rd3, %rd5;
	ld.global.f32 	%f7, [%rd6];
	add.s32 	%r22, %r21, -1;
	mul.wide.u32 	%rd7, %r22, 4;
	add.s64 	%rd8, %rd4, %rd7;
	ld.global.f32 	%f8, [%rd8];
	add.s64 	%rd9, %rd4, %rd5;
	ld.global.f32 	%f9, [%rd9+4];
	add.f32 	%f10, %f8, %f9;
	add.s32 	%r23, %r21, -102;
	mul.wide.u32 	%rd10, %r23, 4;
	add.s64 	%rd11, %rd4, %rd10;
	ld.global.f32 	%f11, [%rd11];
	add.f32 	%f12, %f10, %f11;
	ld.global.f32 	%f13, [%rd9+408];
	add.f32 	%f14, %f12, %f13;
	add.s32 	%r24, %r21, -10404;
	mul.wide.u32 	%rd12, %r24, 4;
	add.s64 	%rd13, %rd4, %rd12;
	ld.global.f32 	%f15, [%rd13];
	add.f32 	%f16, %f14, %f15;
	ld.global.f32 	%f17, [%rd9+41616];
	add.f32 	%f18, %f16, %f17;
	fma.rn.f32 	%f19, %f6, %f18, %f7;
	fma.rn.f32 	%f20, %f6, 0f40C00000, 0f3F800000;
	div.rn.f32 	%f21, %f19, %f20;
	st.global.f32 	[%rd9], %f21;
$L__BB1_2:
	ret;

}
	// .globl	_Z15project_kernel1PfS_S_S_S_
.visible .entry _Z15project_kernel1PfS_S_S_S_(
	.param .u64 .ptr .align 1 _Z15project_kernel1PfS_S_S_S__param_0,
	.param .u64 .ptr .align 1 _Z15project_kernel1PfS_S_S_S__param_1,
	.param .u64 .ptr .align 1 _Z15project_kernel1PfS_S_S_S__param_2,
	.param .u64 .ptr .align 1 _Z15project_kernel1PfS_S_S_S__param_3,
	.param .u64 .ptr .align 1 _Z15project_kernel1PfS_S_S_S__param_4
)
{
	.reg .pred 	%p<2>;
	.reg .b32 	%r<26>;
	.reg .b32 	%f<14>;
	.reg .b64 	%rd<23>;

	ld.param.u64 	%rd1, [_Z15project_kernel1PfS_S_S_S__param_0];
	ld.param.u64 	%rd2, [_Z15project_kernel1PfS_S_S_S__param_1];
	ld.param.u64 	%rd3, [_Z15project_kernel1PfS_S_S_S__param_2];
	ld.param.u64 	%rd4, [_Z15project_kernel1PfS_S_S_S__param_3];
	ld.param.u64 	%rd5, [_Z15project_kernel1PfS_S_S_S__param_4];
	mov.u32 	%r4, %ctaid.x;
	mov.u32 	%r5, %ntid.x;
	mov.u32 	%r6, %tid.x;
	mad.lo.s32 	%r1, %r4, %r5, %r6;
	mov.u32 	%r7, %ctaid.y;
	mov.u32 	%r8, %ntid.y;
	mov.u32 	%r9, %tid.y;
	mad.lo.s32 	%r10, %r7, %r8, %r9;
	mov.u32 	%r11, %ctaid.z;
	mov.u32 	%r12, %ntid.z;
	mov.u32 	%r13, %tid.z;
	mad.lo.s32 	%r14, %r11, %r12, %r13;
	add.s32 	%r15, %r1, -2;
	add.s32 	%r16, %r10, -2;
	max.u32 	%r17, %r15, %r16;
	add.s32 	%r18, %r14, -2;
	max.u32 	%r19, %r17, %r18;
	setp.gt.u32 	%p1, %r19, 97;
	@%p1 bra 	$L__BB2_2;
	cvta.to.global.u64 	%rd6, %rd1;
	cvta.to.global.u64 	%rd7, %rd2;
	cvta.to.global.u64 	%rd8, %rd3;
	cvta.to.global.u64 	%rd9, %rd5;
	cvta.to.global.u64 	%rd10, %rd4;
	mad.lo.s32 	%r20, %r10, 102, %r1;
	mad.lo.s32 	%r21, %r14, 10404, %r20;
	mul.wide.u32 	%rd11, %r21, 4;
	add.s64 	%rd12, %rd6, %rd11;
	ld.global.f32 	%f1, [%rd12+4];
	add.s32 	%r22, %r21, -1;
	mul.wide.u32 	%rd13, %r22, 4;
	add.s64 	%rd14, %rd6, %rd13;
	ld.global.f32 	%f2, [%rd14];
	sub.f32 	%f3, %f1, %f2;
	add.s64 	%rd15, %rd7, %rd11;
	ld.global.f32 	%f4, [%rd15+408];
	add.f32 	%f5, %f3, %f4;
	add.s32 	%r23, %r21, -102;
	mul.wide.u32 	%rd16, %r23, 4;
	add.s64 	%rd17, %rd7, %rd16;
	ld.global.f32 	%f6, [%rd17];
	sub.f32 	%f7, %f5, %f6;
	add.s64 	%rd18, %rd8, %rd11;
	ld.global.f32 	%f8, [%rd18+41616];
	add.f32 	%f9, %f7, %f8;
	add.s32 	%r24, %r21, -10404;
	mul.wide.u32 	%rd19, %r24, 4;
	add.s64 	%rd20, %rd8, %rd19;
	ld.global.f32 	%f10, [%rd20];
	sub.f32 	%f11, %f9, %f10;
	mul.f32 	%f12, %f11, 0fBF000000;
	div.rn.f32 	%f13, %f12, 0f42C80000;
	add.s64 	%rd21, %rd9, %rd11;
	st.global.f32 	[%rd21], %f13;
	add.s64 	%rd22, %rd10, %rd11;
	mov.b32 	%r25, 0;
	st.global.u32 	[%rd22], %r25;
$L__BB2_2:
	ret;

}
	// .globl	_Z15project_kernel2PfS_S_S_S_
.visible .entry _Z15project_kernel2PfS_S_S_S_(
	.param .u64 .ptr .align 1 _Z15project_kernel2PfS_S_S_S__param_0,
	.param .u64 .ptr .align 1 _Z15project_kernel2PfS_S_S_S__param_1,
	.param .u64 .ptr .align 1 _Z15project_kernel2PfS_S_S_S__param_2,
	.param .u64 .ptr .align 1 _Z15project_kernel2PfS_S_S_S__param_3,
	.param .u64 .ptr .align 1 _Z15project_kernel2PfS_S_S_S__param_4
)
{
	.reg .pred 	%p<2>;
	.reg .b32 	%r<25>;
	.reg .b32 	%f<15>;
	.reg .b64 	%rd<14>;

	ld.param.u64 	%rd1, [_Z15project_kernel2PfS_S_S_S__param_3];
	ld.param.u64 	%rd2, [_Z15project_kernel2PfS_S_S_S__param_4];
	mov.u32 	%r4, %ctaid.x;
	mov.u32 	%r5, %ntid.x;
	mov.u32 	%r6, %tid.x;
	mad.lo.s32 	%r1, %r4, %r5, %r6;
	mov.u32 	%r7, %ctaid.y;
	mov.u32 	%r8, %ntid.y;
	mov.u32 	%r9, %tid.y;
	mad.lo.s32 	%r10, %r7, %r8, %r9;
	mov.u32 	%r11, %ctaid.z;
	mov.u32 	%r12, %ntid.z;
	mov.u32 	%r13, %tid.z;
	mad.lo.s32 	%r14, %r11, %r12, %r13;
	add.s32 	%r15, %r1, -2;
	add.s32 	%r16, %r10, -2;
	max.u32 	%r17, %r15, %r16;
	add.s32 	%r18, %r14, -2;
	max.u32 	%r19, %r17, %r18;
	setp.gt.u32 	%p1, %r19, 97;
	@%p1 bra 	$L__BB3_2;
	cvta.to.global.u64 	%rd3, %rd2;
	cvta.to.global.u64 	%rd4, %rd1;
	mad.lo.s32 	%r20, %r10, 102, %r1;
	mad.lo.s32 	%r21, %r14, 10404, %r20;
	mul.wide.u32 	%rd5, %r21, 4;
	add.s64 	%rd6, %rd3, %rd5;
	ld.global.f32 	%f1, [%rd6];
	add.s32 	%r22, %r21, -1;
	mul.wide.u32 	%rd7, %r22, 4;
	add.s64 	%rd8, %rd4, %rd7;
	ld.global.f32 	%f2, [%rd8];
	add.f32 	%f3, %f1, %f2;
	add.s64 	%rd9, %rd4, %rd5;
	ld.global.f32 	%f4, [%rd9+4];
	add.f32 	%f5, %f3, %f4;
	add.s32 	%r23, %r21, -102;
	mul.wide.u32 	%rd10, %r23, 4;
	add.s64 	%rd11, %rd4, %rd10;
	ld.global.f32 	%f6, [%rd11];
	add.f32 	%f7, %f5, %f6;
	ld.global.f32 	%f8, [%rd9+408];
	add.f32 	%f9, %f7, %f8;
	add.s32 	%r24, %r21, -10404;
	mul.wide.u32 	%rd12, %r24, 4;
	add.s64 	%rd13, %rd4, %rd12;
	ld.global.f32 	%f10, [%rd13];
	add.f32 	%f11, %f9, %f10;
	ld.global.f32 	%f12, [%rd9+41616];
	add.f32 	%f13, %f11, %f12;
	div.rn.f32 	%f14, %f13, 0f40C00000;
	st.global.f32 	[%rd9], %f14;
$L__BB3_2:
	ret;

}
	// .globl	_Z15project_kernel3PfS_S_S_
.visible .entry _Z15project_kernel3PfS_S_S_(
	.param .u64 .ptr .align 1 _Z15project_kernel3PfS_S_S__param_0,
	.param .u64 .ptr .align 1 _Z15project_kernel3PfS_S_S__param_1,
	.param .u64 .ptr .align 1 _Z15project_kernel3PfS_S_S__param_2,
	.param .u64 .ptr .align 1 _Z15project_kernel3PfS_S_S__param_3
)
{
	.reg .pred 	%p<2>;
	.reg .b32 	%r<25>;
	.reg .b32 	%f<19>;
	.reg .b64 	%rd<20>;

	ld.param.u64 	%rd1, [_Z15project_kernel3PfS_S_S__param_0];
	ld.param.u64 	%rd2, [_Z15project_kernel3PfS_S_S__param_1];
	ld.param.u64 	%rd3, [_Z15project_kernel3PfS_S_S__param_2];
	ld.param.u64 	%rd4, [_Z15project_kernel3PfS_S_S__param_3];
	mov.u32 	%r4, %ctaid.x;
	mov.u32 	%r5, %ntid.x;
	mov.u32 	%r6, %tid.x;
	mad.lo.s32 	%r1, %r4, %r5, %r6;
	mov.u32 	%r7, %ctaid.y;
	mov.u32 	%r8, %ntid.y;
	mov.u32 	%r9, %tid.y;
	mad.lo.s32 	%r10, %r7, %r8, %r9;
	mov.u32 	%r11, %ctaid.z;
	mov.u32 	%r12, %ntid.z;
	mov.u32 	%r13, %tid.z;
	mad.lo.s32 	%r14, %r11, %r12, %r13;
	add.s32 	%r15, %r1, -2;
	add.s32 	%r16, %r10, -2;
	max.u32 	%r17, %r15, %r16;
	add.s32 	%r18, %r14, -2;
	max.u32 	%r19, %r17, %r18;
	setp.gt.u32 	%p1, %r19, 97;
	@%p1 bra 	$L__BB4_2;
	cvta.to.global.u64 	%rd5, %rd4;
	cvta.to.global.u64 	%rd6, %rd1;
	cvta.to.global.u64 	%rd7, %rd2;
	cvta.to.global.u64 	%rd8, %rd3;
	mad.lo.s32 	%r20, %r10, 102, %r1;
	mad.lo.s32 	%r21, %r14, 10404, %r20;
	mul.wide.u32 	%rd9, %r21, 4;
	add.s64 	%rd10, %rd5, %rd9;
	ld.global.f32 	%f1, [%rd10+4];
	add.s32 	%r22, %r21, -1;
	mul.wide.u32 	%rd11, %r22, 4;
	add.s64 	%rd12, %rd5, %rd11;
	ld.global.f32 	%f2, [%rd12];
	sub.f32 	%f3, %f1, %f2;
	mul.f32 	%f4, %f3, 0f42480000;
	add.s64 	%rd13, %rd6, %rd9;
	ld.global.f32 	%f5, [%rd13];
	sub.f32 	%f6, %f5, %f4;
	st.global.f32 	[%rd13], %f6;
	ld.global.f32 	%f7, [%rd10+408];
	add.s32 	%r23, %r21, -102;
	mul.wide.u32 	%rd14, %r23, 4;
	add.s64 	%rd15, %rd5, %rd14;
	ld.global.f32 	%f8, [%rd15];
	sub.f32 	%f9, %f7, %f8;
	mul.f32 	%f10, %f9, 0f42480000;
	add.s64 	%rd16, %rd7, %rd9;
	ld.global.f32 	%f11, [%rd16];
	sub.f32 	%f12, %f11, %f10;
	st.global.f32 	[%rd16], %f12;
	ld.global.f32 	%f13, [%rd10+41616];
	add.s32 	%r24, %r21, -10404;
	mul.wide.u32 	%rd17, %r24, 4;
	add.s64 	%rd18, %rd5, %rd17;
	ld.global.f32 	%f14, [%rd18];
	sub.f32 	%f15, %f13, %f14;
	mul.f32 	%f16, %f15, 0f42480000;
	add.s64 	%rd19, %rd8, %rd9;
	ld.global.f32 	%f17, [%rd19];
	sub.f32 	%f18, %f17, %f16;
	st.global.f32 	[%rd19], %f18;
$L__BB4_2:
	ret;

}
	// .globl	_Z16vorticity_kernelPfS_S_S_
.visible .entry _Z16vorticity_kernelPfS_S_S_(
	.param .u64 .ptr .align 1 _Z16vorticity_kernelPfS_S_S__param_0,
	.param .u64 .ptr .align 1 _Z16vorticity_kernelPfS_S_S__param_1,
	.param .u64 .ptr .align 1 _Z16vorticity_kernelPfS_S_S__param_2,
	.param .u64 .ptr .align 1 _Z16vorticity_kernelPfS_S_S__param_3
)
{
	.reg .pred 	%p<29>;
	.reg .b32 	%r<58>;
	.reg .b32 	%f<216>;
	.reg .b64 	%rd<28>;

	ld.param.u64 	%rd7, [_Z16vorticity_kernelPfS_S_S__param_0];
	ld.param.u64 	%rd8, [_Z16vorticity_kernelPfS_S_S__param_1];
	ld.param.u64 	%rd9, [_Z16vorticity_kernelPfS_S_S__param_2];
	ld.param.u64 	%rd10, [_Z16vorticity_kernelPfS_S_S__param_3];
	mov.u32 	%r8, %ctaid.x;
	mov.u32 	%r9, %ntid.x;
	mov.u32 	%r10, %tid.x;
	mad.lo.s32 	%r1, %r8, %r9, %r10;
	mov.u32 	%r11, %ctaid.y;
	mov.u32 	%r12, %ntid.y;
	mov.u32 	%r13, %tid.y;
	mad.lo.s32 	%r14, %r11, %r12, %r13;
	mov.u32 	%r15, %ctaid.z;
	mov.u32 	%r16, %ntid.z;
	mov.u32 	%r17, %tid.z;
	mad.lo.s32 	%r18, %r15, %r16, %r17;
	add.s32 	%r19, %r1, -2;
	add.s32 	%r20, %r14, -2;
	max.u32 	%r21, %r19, %r20;
	add.s32 	%r22, %r18, -2;
	max.u32 	%r23, %r21, %r22;
	setp.gt.u32 	%p1, %r23, 97;
	@%p1 bra 	$L__BB5_17;
	cvta.to.global.u64 	%rd1, %rd9;
	cvta.to.global.u64 	%rd2, %rd8;
	cvta.to.global.u64 	%rd3, %rd7;
	mad.lo.s32 	%r24, %r14, 102, %r1;
	mad.lo.s32 	%r4, %r18, 10404, %r24;
	mul.wide.u32 	%rd11, %r4, 4;
	add.s64 	%rd4, %rd1, %rd11;
	ld.global.f32 	%f21, [%rd4+408];
	add.s32 	%r5, %r4, -102;
	mul.wide.u32 	%rd12, %r5, 4;
	add.s64 	%rd13, %rd1, %rd12;
	ld.global.f32 	%f22, [%rd13];
	sub.f32 	%f23, %f21, %f22;
	add.s64 	%rd5, %rd2, %rd11;
	ld.global.f32 	%f24, [%rd5+41616];
	add.s32 	%r6, %r4, -10404;
	mul.wide.u32 	%rd14, %r6, 4;
	add.s64 	%rd15, %rd2, %rd14;
	ld.global.f32 	%f25, [%rd15];
	sub.f32 	%f26, %f24, %f25;
	sub.f32 	%f1, %f23, %f26;
	abs.f32 	%f2, %f1;
	setp.eq.f32 	%p2, %f1, 0f3F800000;
	mov.f32 	%f213, 0f3F800000;
	@%p2 bra 	$L__BB5_6;
	setp.num.f32 	%p3, %f2, %f2;
	@%p3 bra 	$L__BB5_4;
	mov.f32 	%f82, 0f40000000;
	add.rn.f32 	%f213, %f1, %f82;
	bra.uni 	$L__BB5_6;
$L__BB5_4:
	setp.lt.f32 	%p4, %f2, 0f00800000;
	mul.f32 	%f27, %f2, 0f4B800000;
	selp.f32 	%f28, %f27, %f2, %p4;
	mov.b32 	%r25, %f28;
	add.s32 	%r26, %r25, -1060439283;
	and.b32  	%r27, %r26, -8388608;
	sub.s32 	%r28, %r25, %r27;
	mov.b32 	%f29, %r28;
	cvt.rn.f32.s32 	%f30, %r27;
	selp.f32 	%f31, 0fC1C00000, 0f00000000, %p4;
	fma.rn.f32 	%f32, %f30, 0f34000000, %f31;
	add.f32 	%f33, %f29, 0fBF800000;
	add.f32 	%f34, %f29, 0f3F800000;
	rcp.approx.ftz.f32 	%f35, %f34;
	add.f32 	%f36, %f33, %f33;
	mul.f32 	%f37, %f36, %f35;
	mul.f32 	%f38, %f37, %f37;
	neg.f32 	%f39, %f37;
	sub.f32 	%f40, %f33, %f37;
	add.f32 	%f41, %f40, %f40;
	fma.rn.f32 	%f42, %f39, %f33, %f41;
	mul.rn.f32 	%f43, %f35, %f42;
	fma.rn.f32 	%f44, %f38, 0f3A2C32E4, 0f3B52E7DB;
	fma.rn.f32 	%f45, %f44, %f38, 0f3C93BB73;
	fma.rn.f32 	%f46, %f45, %f38, 0f3DF6384F;
	mul.rn.f32 	%f47, %f46, %f38;
	fma.rn.f32 	%f48, %f37, 0f3FB8AA3B, %f32;
	mul.f32 	%f49, %f47, 0f40400000;
	sub.f32 	%f50, %f32, %f48;
	fma.rn.f32 	%f51, %f37, 0f3FB8AA3B, %f50;
	fma.rn.f32 	%f52, %f43, 0f3FB8AA3B, %f51;
	fma.rn.f32 	%f53, %f37, 0f32A55E34, %f52;
	fma.rn.f32 	%f54, %f49, %f43, %f53;
	fma.rn.f32 	%f55, %f47, %f37, %f54;
	add.rn.f32 	%f56, %f48, %f55;
	mov.f32 	%f57, 0f40000000;
	mul.rn.f32 	%f58, %f56, %f57;
	cvt.rni.f32.f32 	%f59, %f58;
	sub.f32 	%f60, %f58, %f59;
	neg.f32 	%f61, %f58;
	fma.rn.f32 	%f62, %f56, 0f40000000, %f61;
	neg.f32 	%f63, %f48;
	add.rn.f32 	%f64, %f56, %f63;
	neg.f32 	%f65, %f64;
	add.rn.f32 	%f66, %f55, %f65;
	fma.rn.f32 	%f67, %f66, 0f40000000, %f62;
	add.f32 	%f68, %f60, %f67;
	setp.gt.f32 	%p5, %f59, 0f00000000;
	selp.b32 	%r29, 0, -2097152000, %p5;
	setp.neu.f32 	%p6, %f1, 0f00000000;
	setp.neu.f32 	%p7, %f2, 0f7F800000;
	setp.lt.f32 	%p8, %f58, 0f00000000;
	selp.f32 	%f69, 0f00000000, 0f7F800000, %p8;
	abs.f32 	%f70, %f58;
	setp.gt.f32 	%p9, %f70, 0f43180000;
	cvt.rzi.s32.f32 	%r30, %f59;
	shl.b32 	%r31, %r30, 23;
	sub.s32 	%r32, %r31, %r29;
	mov.b32 	%f71, %r32;
	add.s32 	%r33, %r29, 2130706432;
	mov.b32 	%f72, %r33;
	fma.rn.f32 	%f73, %f68, 0f391FCB8E, 0f3AAF85ED;
	fma.rn.f32 	%f74, %f73, %f68, 0f3C1D9856;
	fma.rn.f32 	%f75, %f74, %f68, 0f3D6357BB;
	fma.rn.f32 	%f76, %f75, %f68, 0f3E75FDEC;
	fma.rn.f32 	%f77, %f76, %f68, 0f3F317218;
	fma.rn.f32 	%f78, %f77, %f68, 0f3F800000;
	mul.f32 	%f79, %f78, %f72;
	mul.f32 	%f80, %f79, %f71;
	selp.f32 	%f213, %f69, %f80, %p9;
	and.pred  	%p10, %p6, %p7;
	@%p10 bra 	$L__BB5_6;
	add.f32 	%f81, %f1, %f1;
	mov.b32 	%r34, %f81;
	and.b32  	%r35, %r34, 2147483647;
	mov.b32 	%f213, %r35;
$L__BB5_6:
	add.s64 	%rd6, %rd3, %rd11;
	ld.global.f32 	%f84, [%rd6+41616];
	add.s64 	%rd18, %rd3, %rd14;
	ld.global.f32 	%f85, [%rd18];
	sub.f32 	%f86, %f84, %f85;
	ld.global.f32 	%f87, [%rd4+4];
	add.s32 	%r7, %r5, 101;
	mul.wide.u32 	%rd19, %r7, 4;
	add.s64 	%rd20, %rd1, %rd19;
	ld.global.f32 	%f88, [%rd20];
	sub.f32 	%f89, %f87, %f88;
	sub.f32 	%f7, %f86, %f89;
	abs.f32 	%f8, %f7;
	setp.eq.f32 	%p11, %f7, 0f3F800000;
	mov.f32 	%f214, 0f3F800000;
	@%p11 bra 	$L__BB5_11;
	setp.num.f32 	%p12, %f8, %f8;
	@%p12 bra 	$L__BB5_9;
	mov.f32 	%f145, 0f40000000;
	add.rn.f32 	%f214, %f7, %f145;
	bra.uni 	$L__BB5_11;
$L__BB5_9:
	setp.lt.f32 	%p13, %f8, 0f00800000;
	mul.f32 	%f90, %f8, 0f4B800000;
	selp.f32 	%f91, %f90, %f8, %p13;
	mov.b32 	%r36, %f91;
	add.s32 	%r37, %r36, -1060439283;
	and.b32  	%r38, %r37, -8388608;
	sub.s32 	%r39, %r36, %r38;
	mov.b32 	%f92, %r39;
	cvt.rn.f32.s32 	%f93, %r38;
	selp.f32 	%f94, 0fC1C00000, 0f00000000, %p13;
	fma.rn.f32 	%f95, %f93, 0f34000000, %f94;
	add.f32 	%f96, %f92, 0fBF800000;
	add.f32 	%f97, %f92, 0f3F800000;
	rcp.approx.ftz.f32 	%f98, %f97;
	add.f32 	%f99, %f96, %f96;
	mul.f32 	%f100, %f99, %f98;
	mul.f32 	%f101, %f100, %f100;
	neg.f32 	%f102, %f100;
	sub.f32 	%f103, %f96, %f100;
	add.f32 	%f104, %f103, %f103;
	fma.rn.f32 	%f105, %f102, %f96, %f104;
	mul.rn.f32 	%f106, %f98, %f105;
	fma.rn.f32 	%f107, %f101, 0f3A2C32E4, 0f3B52E7DB;
	fma.rn.f32 	%f108, %f107, %f101, 0f3C93BB73;
	fma.rn.f32 	%f109, %f108, %f101, 0f3DF6384F;
	mul.rn.f32 	%f110, %f109, %f101;
	fma.rn.f32 	%f111, %f100, 0f3FB8AA3B, %f95;
	mul.f32 	%f112, %f110, 0f40400000;
	sub.f32 	%f113, %f95, %f111;
	fma.rn.f32 	%f114, %f100, 0f3FB8AA3B, %f113;
	fma.rn.f32 	%f115, %f106, 0f3FB8AA3B, %f114;
	fma.rn.f32 	%f116, %f100, 0f32A55E34, %f115;
	fma.rn.f32 	%f117, %f112, %f106, %f116;
	fma.rn.f32 	%f118, %f110, %f100, %f117;
	add.rn.f32 	%f119, %f111, %f118;
	mov.f32 	%f120, 0f40000000;
	mul.rn.f32 	%f121, %f119, %f120;
	cvt.rni.f32.f32 	%f122, %f121;
	sub.f32 	%f123, %f121, %f122;
	neg.f32 	%f124, %f121;
	fma.rn.f32 	%f125, %f119, 0f40000000, %f124;
	neg.f32 	%f126, %f111;
	add.rn.f32 	%f127, %f119, %f126;
	neg.f32 	%f128, %f127;
	add.rn.f32 	%f129, %f118, %f128;
	fma.rn.f32 	%f130, %f129, 0f40000000, %f125;
	add.f32 	%f131, %f123, %f130;
	setp.gt.f32 	%p14, %f122, 0f00000000;
	selp.b32 	%r40, 0, -2097152000, %p14;
	setp.neu.f32 	%p15, %f7, 0f00000000;
	setp.neu.f32 	%p16, %f8, 0f7F800000;
	setp.lt.f32 	%p17, %f121, 0f00000000;
	selp.f32 	%f132, 0f00000000, 0f7F800000, %p17;
	abs.f32 	%f133, %f121;
	setp.gt.f32 	%p18, %f133, 0f43180000;
	cvt.rzi.s32.f32 	%r41, %f122;
	shl.b32 	%r42, %r41, 23;
	sub.s32 	%r43, %r42, %r40;
	mov.b32 	%f134, %r43;
	add.s32 	%r44, %r40, 2130706432;
	mov.b32 	%f135, %r44;
	fma.rn.f32 	%f136, %f131, 0f391FCB8E, 0f3AAF85ED;
	fma.rn.f32 	%f137, %f136, %f131, 0f3C1D9856;
	fma.rn.f32 	%f138, %f137, %f131, 0f3D6357BB;
	fma.rn.f32 	%f139, %f138, %f131, 0f3E75FDEC;
	fma.rn.f32 	%f140, %f139, %f131, 0f3F317218;
	fma.rn.f32 	%f141, %f140, %f131, 0f3F800000;
	mul.f32 	%f142, %f141, %f135;
	mul.f32 	%f143, %f142, %f134;
	selp.f32 	%f214, %f132, %f143, %p18;
	and.pred  	%p19, %p15, %p16;
	@%p19 bra 	$L__BB5_11;
	add.f32 	%f144, %f7, %f7;
	mov.b32 	%r45, %f144;
	and.b32  	%r46, %r45, 2147483647;
	mov.b32 	%f214, %r46;
$L__BB5_11:
	add.f32 	%f13, %f213, %f214;
	ld.global.f32 	%f147, [%rd5+4];
	add.s64 	%rd22, %rd2, %rd19;
	ld.global.f32 	%f148, [%rd22];
	sub.f32 	%f149, %f147, %f148;
	ld.global.f32 	%f150, [%rd6+408];
	add.s64 	%rd24, %rd3, %rd12;
	ld.global.f32 	%f151, [%rd24];
	sub.f32 	%f152, %f150, %f151;
	sub.f32 	%f14, %f149, %f152;
	abs.f32 	%f15, %f14;
	setp.eq.f32 	%p20, %f14, 0f3F800000;
	mov.f32 	%f215, 0f3F800000;
	@%p20 bra 	$L__BB5_16;
	setp.num.f32 	%p21, %f15, %f15;
	@%p21 bra 	$L__BB5_14;
	mov.f32 	%f208, 0f40000000;
	add.rn.f32 	%f215, %f14, %f208;
	bra.uni 	$L__BB5_16;
$L__BB5_14:
	setp.lt.f32 	%p22, %f15, 0f00800000;
	mul.f32 	%f153, %f15, 0f4B800000;
	selp.f32 	%f154, %f153, %f15, %p22;
	mov.b32 	%r47, %f154;
	add.s32 	%r48, %r47, -1060439283;
	and.b32  	%r49, %r48, -8388608;
	sub.s32 	%r50, %r47, %r49;
	mov.b32 	%f155, %r50;
	cvt.rn.f32.s32 	%f156, %r49;
	selp.f32 	%f157, 0fC1C00000, 0f00000000, %p22;
	fma.rn.f32 	%f158, %f156, 0f34000000, %f157;
	add.f32 	%f159, %f155, 0fBF800000;
	add.f32 	%f160, %f155, 0f3F800000;
	rcp.approx.ftz.f32 	%f161, %f160;
	add.f32 	%f162, %f159, %f159;
	mul.f32 	%f163, %f162, %f161;
	mul.f32 	%f164, %f163, %f163;
	neg.f32 	%f165, %f163;
	sub.f32 	%f166, %f159, %f163;
	add.f32 	%f167, %f166, %f166;
	fma.rn.f32 	%f168, %f165, %f159, %f167;
	mul.rn.f32 	%f169, %f161, %f168;
	fma.rn.f32 	%f170, %f164, 0f3A2C32E4, 0f3B52E7DB;
	fma.rn.f32 	%f171, %f170, %f164, 0f3C93BB73;
	fma.rn.f32 	%f172, %f171, %f164, 0f3DF6384F;
	mul.rn.f32 	%f173, %f172, %f164;
	fma.rn.f32 	%f174, %f163, 0f3FB8AA3B, %f158;
	mul.f32 	%f175, %f173, 0f40400000;
	sub.f32 	%f176, %f158, %f174;
	fma.rn.f32 	%f177, %f163, 0f3FB8AA3B, %f176;
	fma.rn.f32 	%f178, %f169, 0f3FB8AA3B, %f177;
	fma.rn.f32 	%f179, %f163, 0f32A55E34, %f178;
	fma.rn.f32 	%f180, %f175, %f169, %f179;
	fma.rn.f32 	%f181, %f173, %f163, %f180;
	add.rn.f32 	%f182, %f174, %f181;
	mov.f32 	%f183, 0f40000000;
	mul.rn.f32 	%f184, %f182, %f183;
	cvt.rni.f32.f32 	%f185, %f184;
	sub.f32 	%f186, %f184, %f185;
	neg.f32 	%f187, %f184;
	fma.rn.f32 	%f188, %f182, 0f40000000, %f187;
	neg.f32 	%f189, %f174;
	add.rn.f32 	%f190, %f182, %f189;
	neg.f32 	%f191, %f190;
	add.rn.f32 	%f192, %f181, %f191;
	fma.rn.f32 	%f193, %f192, 0f40000000, %f188;
	add.f32 	%f194, %f186, %f193;
	setp.gt.f32 	%p23, %f185, 0f00000000;
	selp.b32 	%r51, 0, -2097152000, %p23;
	setp.neu.f32 	%p24, %f14, 0f00000000;
	setp.neu.f32 	%p25, %f15, 0f7F800000;
	setp.lt.f32 	%p26, %f184, 0f00000000;
	selp.f32 	%f195, 0f00000000, 0f7F800000, %p26;
	abs.f32 	%f196, %f184;
	setp.gt.f32 	%p27, %f196, 0f43180000;
	cvt.rzi.s32.f32 	%r52, %f185;
	shl.b32 	%r53, %r52, 23;
	sub.s32 	%r54, %r53, %r51;
	mov.b32 	%f197, %r54;
	add.s32 	%r55, %r51, 2130706432;
	mov.b32 	%f198, %r55;
	fma.rn.f32 	%f199, %f194, 0f391FCB8E, 0f3AAF85ED;
	fma.rn.f32 	%f200, %f199, %f194, 0f3C1D9856;
	fma.rn.f32 	%f201, %f200, %f194, 0f3D6357BB;
	fma.rn.f32 	%f202, %f201, %f194, 0f3E75FDEC;
	fma.rn.f32 	%f203, %f202, %f194, 0f3F317218;
	fma.rn.f32 	%f204, %f203, %f194, 0f3F800000;
	mul.f32 	%f205, %f204, %f198;
	mul.f32 	%f206, %f205, %f197;
	selp.f32 	%f215, %f195, %f206, %p27;
	and.pred  	%p28, %p24, %p25;
	@%p28 bra 	$L__BB5_16;
	add.f32 	%f207, %f14, %f14;
	mov.b32 	%r56, %f207;
	and.b32  	%r57, %r56, 2147483647;
	mov.b32 	%f215, %r57;
$L__BB5_16:
	add.f32 	%f209, %f13, %f215;
	sqrt.rn.f32 	%f210, %f209;
	mul.f32 	%f211, %f210, 0f3F000000;
	div.rn.f32 	%f212, %f211, 0f42C80000;
	cvta.to.global.u64 	%rd25, %rd10;
	add.s64 	%rd27, %rd25, %rd11;
	st.global.f32 	[%rd27], %f212;
$L__BB5_17:
	ret;

}
	// .globl	_Z23init_complex_conditionsPfS_S_j
.visible .entry _Z23init_complex_conditionsPfS_S_j(
	.param .u64 .ptr .align 1 _Z23init_complex_conditionsPfS_S_j_param_0,
	.param .u64 .ptr .align 1 _Z23init_complex_conditionsPfS_S_j_param_1,
	.param .u64 .ptr .align 1 _Z23init_complex_conditionsPfS_S_j_param_2,
	.param .u32 _Z23init_complex_conditionsPfS_S_j_param_3
)
{
	.local .align 8 .b8 	__local_depot6[80];
	.reg .b64 	%SP;
	.reg .b64 	%SPL;
	.reg .pred 	%p<114>;
	.reg .b32 	%r<1480>;
	.reg .b32 	%f<200>;
	.reg .b64 	%rd<150>;
	.reg .b64 	%fd<19>;

	mov.u64 	%SPL, __local_depot6;
	add.u64 	%rd1, %SPL, 0;
	mov.u32 	%r625, %ctaid.x;
	mov.u32 	%r626, %ntid.x;
	mov.u32 	%r627, %tid.x;
	mad.lo.s32 	%r1, %r625, %r626, %r627;
	mov.u32 	%r628, %ctaid.y;
	mov.u32 	%r629, %ntid.y;
	mov.u32 	%r630, %tid.y;
	mad.lo.s32 	%r631, %r628, %r629, %r630;
	mov.u32 	%r632, %ctaid.z;
	mov.u32 	%r633, %ntid.z;
	mov.u32 	%r634, %tid.z;
	mad.lo.s32 	%r3, %r632, %r633, %r634;
	setp.gt.s32 	%p1, %r1, 101;
	max.u32 	%r635, %r631, %r3;
	setp.gt.u32 	%p2, %r635, 101;
	or.pred  	%p3, %p2, %p1;
	@%p3 bra 	$L__BB6_165;
	ld.param.u32 	%r1165, [_Z23init_complex_conditionsPfS_S_j_param_3];
	add.u64 	%rd2, %SPL, 32;
	mad.lo.s32 	%r637, %r631, 102, %r1;
	mad.lo.s32 	%r638, %r3, 10404, %r637;
	cvt.s64.s32 	%rd3, %r638;
	xor.b32  	%r639, %r1165, -1429050551;
	mul.lo.s32 	%r640, %r639, 1099087573;
	add.s32 	%r641, %r640, -638133224;
	add.s32 	%r1188, %r640, 123456789;
	st.local.v2.u32 	[%rd2], {%r641, %r1188};
	xor.b32  	%r1187, %r640, 362436069;
	mov.b32 	%r1186, -123459836;
	st.local.v2.u32 	[%rd2+8], {%r1187, %r1186};
	add.s32 	%r1184, %r640, 5783321;
	mov.b32 	%r642, -589760388;
	st.local.v2.u32 	[%rd2+16], {%r642, %r1184};
	setp.eq.s32 	%p4, %r638, 0;
	@%p4 bra 	$L__BB6_116;
	mov.b32 	%r1171, 0;
	mov.b32 	%r1186, -123459836;
	mov.u64 	%rd61, precalc_xorwow_matrix;
	mov.u64 	%rd131, %rd3;
$L__BB6_3:
	mov.u64 	%rd4, %rd131;
	and.b64  	%rd59, %rd4, 3;
	setp.eq.s64 	%p5, %rd59, 0;
	@%p5 bra 	$L__BB6_115;
	mul.wide.u32 	%rd60, %r1171, 3200;
	add.s64 	%rd5, %rd61, %rd60;
	mov.b32 	%r1184, 0;
	mov.u32 	%r1185, %r1184;
	mov.u32 	%r1186, %r1184;
	mov.u32 	%r1187, %r1184;
	mov.u32 	%r1188, %r1184;
	mov.u32 	%r1177, %r1184;
$L__BB6_5:
	mul.wide.u32 	%rd62, %r1177, 4;
	add.s64 	%rd63, %rd2, %rd62;
	ld.local.u32 	%r18, [%rd63+4];
	shl.b32 	%r19, %r1177, 5;
	mov.b32 	%r1183, 0;
$L__BB6_6:
	.pragma "nounroll";
	shr.u32 	%r647, %r18, %r1183;
	and.b32  	%r648, %r647, 1;
	setp.eq.b32 	%p6, %r648, 1;
	not.pred 	%p7, %p6;
	add.s32 	%r649, %r19, %r1183;
	mul.lo.s32 	%r650, %r649, 5;
	mul.wide.u32 	%rd64, %r650, 4;
	add.s64 	%rd6, %rd5, %rd64;
	@%p7 bra 	$L__BB6_8;
	ld.global.u32 	%r651, [%rd6];
	xor.b32  	%r1188, %r1188, %r651;
	ld.global.u32 	%r652, [%rd6+4];
	xor.b32  	%r1187, %r1187, %r652;
	ld.global.u32 	%r653, [%rd6+8];
	xor.b32  	%r1186, %r1186, %r653;
	ld.global.u32 	%r654, [%rd6+12];
	xor.b32  	%r1185, %r1185, %r654;
	ld.global.u32 	%r655, [%rd6+16];
	xor.b32  	%r1184, %r1184, %r655;
$L__BB6_8:
	and.b32  	%r657, %r647, 2;
	setp.eq.s32 	%p8, %r657, 0;
	@%p8 bra 	$L__BB6_10;
	ld.global.u32 	%r658, [%rd6+20];
	xor.b32  	%r1188, %r1188, %r658;
	ld.global.u32 	%r659, [%rd6+24];
	xor.b32  	%r1187, %r1187, %r659;
	ld.global.u32 	%r660, [%rd6+28];
	xor.b32  	%r1186, %r1186, %r660;
	ld.global.u32 	%r661, [%rd6+32];
	xor.b32  	%r1185, %r1185, %r661;
	ld.global.u32 	%r662, [%rd6+36];
	xor.b32  	%r1184, %r1184, %r662;
$L__BB6_10:
	and.b32  	%r664, %r647, 4;
	setp.eq.s32 	%p9, %r664, 0;
	@%p9 bra 	$L__BB6_12;
	ld.global.u32 	%r665, [%rd6+40];
	xor.b32  	%r1188, %r1188, %r665;
	ld.global.u32 	%r666, [%rd6+44];
	xor.b32  	%r1187, %r1187, %r666;
	ld.global.u32 	%r667, [%rd6+48];
	xor.b32  	%r1186, %r1186, %r667;
	ld.global.u32 	%r668, [%rd6+52];
	xor.b32  	%r1185, %r1185, %r668;
	ld.global.u32 	%r669, [%rd6+56];
	xor.b32  	%r1184, %r1184, %r669;
$L__BB6_12:
	and.b32  	%r671, %r647, 8;
	setp.eq.s32 	%p10, %r671, 0;
	@%p10 bra 	$L__BB6_14;
	ld.global.u32 	%r672, [%rd6+60];
	xor.b32  	%r1188, %r1188, %r672;
	ld.global.u32 	%r673, [%rd6+64];
	xor.b32  	%r1187, %r1187, %r673;
	ld.global.u32 	%r674, [%rd6+68];
	xor.b32  	%r1186, %r1186, %r674;
	ld.global.u32 	%r675, [%rd6+72];
	xor.b32  	%r1185, %r1185, %r675;
	ld.global.u32 	%r676, [%rd6+76];
	xor.b32  	%r1184, %r1184, %r676;
$L__BB6_14:
	and.b32  	%r678, %r647, 16;
	setp.eq.s32 	%p11, %r678, 0;
	@%p11 bra 	$L__BB6_16;
	ld.global.u32 	%r679, [%rd6+80];
	xor.b32  	%r1188, %r1188, %r679;
	ld.global.u32 	%r680, [%rd6+84];
	xor.b32  	%r1187, %r1187, %r680;
	ld.global.u32 	%r681, [%rd6+88];
	xor.b32  	%r1186, %r1186, %r681;
	ld.global.u32 	%r682, [%rd6+92];
	xor.b32  	%r1185, %r1185, %r682;
	ld.global.u32 	%r683, [%rd6+96];
	xor.b32  	%r1184, %r1184, %r683;
$L__BB6_16:
	and.b32  	%r685, %r647, 32;
	setp.eq.s32 	%p12, %r685, 0;
	@%p12 bra 	$L__BB6_18;
	ld.global.u32 	%r686, [%rd6+100];
	xor.b32  	%r1188, %r1188, %r686;
	ld.global.u32 	%r687, [%rd6+104];
	xor.b32  	%r1187, %r1187, %r687;
	ld.global.u32 	%r688, [%rd6+108];
	xor.b32  	%r1186, %r1186, %r688;
	ld.global.u32 	%r689, [%rd6+112];
	xor.b32  	%r1185, %r1185, %r689;
	ld.global.u32 	%r690, [%rd6+116];
	xor.b32  	%r1184, %r1184, %r690;
$L__BB6_18:
	and.b32  	%r692, %r647, 64;
	setp.eq.s32 	%p13, %r692, 0;
	@%p13 bra 	$L__BB6_20;
	ld.global.u32 	%r693, [%rd6+120];
	xor.b32  	%r1188, %r1188, %r693;
	ld.global.u32 	%r694, [%rd6+124];
	xor.b32  	%r1187, %r1187, %r694;
	ld.global.u32 	%r695, [%rd6+128];
	xor.b32  	%r1186, %r1186, %r695;
	ld.global.u32 	%r696, [%rd6+132];
	xor.b32  	%r1185, %r1185, %r696;
	ld.global.u32 	%r697, [%rd6+136];
	xor.b32  	%r1184, %r1184, %r697;
$L__BB6_20:
	and.b32  	%r699, %r647, 128;
	setp.eq.s32 	%p14, %r699, 0;
	@%p14 bra 	$L__BB6_22;
	ld.global.u32 	%r700, [%rd6+140];
	xor.b32  	%r1188, %r1188, %r700;
	ld.global.u32 	%r701, [%rd6+144];
	xor.b32  	%r1187, %r1187, %r701;
	ld.global.u32 	%r702, [%rd6+148];
	xor.b32  	%r1186, %r1186, %r702;
	ld.global.u32 	%r703, [%rd6+152];
	xor.b32  	%r1185, %r1185, %r703;
	ld.global.u32 	%r704, [%rd6+156];
	xor.b32  	%r1184, %r1184, %r704;
$L__BB6_22:
	and.b32  	%r706, %r647, 256;
	setp.eq.s32 	%p15, %r706, 0;
	@%p15 bra 	$L__BB6_24;
	ld.global.u32 	%r707, [%rd6+160];
	xor.b32  	%r1188, %r1188, %r707;
	ld.global.u32 	%r708, [%rd6+164];
	xor.b32  	%r1187, %r1187, %r708;
	ld.global.u32 	%r709, [%rd6+168];
	xor.b32  	%r1186, %r1186, %r709;
	ld.global.u32 	%r710, [%rd6+172];
	xor.b32  	%r1185, %r1185, %r710;
	ld.global.u32 	%r711, [%rd6+176];
	xor.b32  	%r1184, %r1184, %r711;
$L__BB6_24:
	and.b32  	%r713, %r647, 512;
	setp.eq.s32 	%p16, %r713, 0;
	@%p16 bra 	$L__BB6_26;
	ld.global.u32 	%r714, [%rd6+180];
	xor.b32  	%r1188, %r1188, %r714;
	ld.global.u32 	%r715, [%rd6+184];
	xor.b32  	%r1187, %r1187, %r715;
	ld.global.u32 	%r716, [%rd6+188];
	xor.b32  	%r1186, %r1186, %r716;
	ld.global.u32 	%r717, [%rd6+192];
	xor.b32  	%r1185, %r1185, %r717;
	ld.global.u32 	%r718, [%rd6+196];
	xor.b32  	%r1184, %r1184, %r718;
$L__BB6_26:
	and.b32  	%r720, %r647, 1024;
	setp.eq.s32 	%p17, %r720, 0;
	@%p17 bra 	$L__BB6_28;
	ld.global.u32 	%r721, [%rd6+200];
	xor.b32  	%r1188, %r1188, %r721;
	ld.global.u32 	%r722, [%rd6+204];
	xor.b32  	%r1187, %r1187, %r722;
	ld.global.u32 	%r723, [%rd6+208];
	xor.b32  	%r1186, %r1186, %r723;
	ld.global.u32 	%r724, [%rd6+212];
	xor.b32  	%r1185, %r1185, %r724;
	ld.global.u32 	%r725, [%rd6+216];
	xor.b32  	%r1184, %r1184, %r725;
$L__BB6_28:
	and.b32  	%r727, %r647, 2048;
	setp.eq.s32 	%p18, %r727, 0;
	@%p18 bra 	$L__BB6_30;
	ld.global.u32 	%r728, [%rd6+220];
	xor.b32  	%r1188, %r1188, %r728;
	ld.global.u32 	%r729, [%rd6+224];
	xor.b32  	%r1187, %r1187, %r729;
	ld.global.u32 	%r730, [%rd6+228];
	xor.b32  	%r1186, %r1186, %r730;
	ld.global.u32 	%r731, [%rd6+232];
	xor.b32  	%r1185, %r1185, %r731;
	ld.global.u32 	%r732, [%rd6+236];
	xor.b32  	%r1184, %r1184, %r732;
$L__BB6_30:
	and.b32  	%r734, %r647, 4096;
	setp.eq.s32 	%p19, %r734, 0;
	@%p19 bra 	$L__BB6_32;
	ld.global.u32 	%r735, [%rd6+240];
	xor.b32  	%r1188, %r1188, %r735;
	ld.global.u32 	%r736, [%rd6+244];
	xor.b32  	%r1187, %r1187, %r736;
	ld.global.u32 	%r737, [%rd6+248];
	xor.b32  	%r1186, %r1186, %r737;
	ld.global.u32 	%r738, [%rd6+252];
	xor.b32  	%r1185, %r1185, %r738;
	ld.global.u32 	%r739, [%rd6+256];
	xor.b32  	%r1184, %r1184, %r739;
$L__BB6_32:
	and.b32  	%r741, %r647, 8192;
	setp.eq.s32 	%p20, %r741, 0;
	@%p20 bra 	$L__BB6_34;
	ld.global.u32 	%r742, [%rd6+260];
	xor.b32  	%r1188, %r1188, %r742;
	ld.global.u32 	%r743, [%rd6+264];
	xor.b32  	%r1187, %r1187, %r743;
	ld.global.u32 	%r744, [%rd6+268];
	xor.b32  	%r1186, %r1186, %r744;
	ld.global.u32 	%r745, [%rd6+272];
	xor.b32  	%r1185, %r1185, %r745;
	ld.global.u32 	%r746, [%rd6+276];
	xor.b32  	%r1184, %r1184, %r746;
$L__BB6_34:
	and.b32  	%r748, %r647, 16384;
	setp.eq.s32 	%p21, %r748, 0;
	@%p21 bra 	$L__BB6_36;
	ld.global.u32 	%r749, [%rd6+280];
	xor.b32  	%r1188, %r1188, %r749;
	ld.global.u32 	%r750, [%rd6+284];
	xor.b32  	%r1187, %r1187, %r750;
	ld.global.u32 	%r751, [%rd6+288];
	xor.b32  	%r1186, %r1186, %r751;
	ld.global.u32 	%r752, [%rd6+292];
	xor.b32  	%r1185, %r1185, %r752;
	ld.global.u32 	%r753, [%rd6+296];
	xor.b32  	%r1184, %r1184, %r753;
$L__BB6_36:
	and.b32  	%r755, %r647, 32768;
	setp.eq.s32 	%p22, %r755, 0;
	@%p22 bra 	$L__BB6_38;
	ld.global.u32 	%r756, [%rd6+300];
	xor.b32  	%r1188, %r1188, %r756;
	ld.global.u32 	%r757, [%rd6+304];
	xor.b32  	%r1187, %r1187, %r757;
	ld.global.u32 	%r758, [%rd6+308];
	xor.b32  	%r1186, %r1186, %r758;
	ld.global.u32 	%r759, [%rd6+312];
	xor.b32  	%r1185, %r1185, %r759;
	ld.global.u32 	%r760, [%rd6+316];
	xor.b32  	%r1184, %r1184, %r760;
$L__BB6_38:
	add.s32 	%r1183, %r1183, 16;
	setp.ne.s32 	%p23, %r1183, 32;
	@%p23 bra 	$L__BB6_6;
	mad.lo.s32 	%r761, %r1177, -31, %r19;
	add.s32 	%r1177, %r761, 1;
	setp.ne.s32 	%p24, %r1177, 5;
	@%p24 bra 	$L__BB6_5;
	st.local.u32 	[%rd2+4], %r1188;
	st.local.v2.u32 	[%rd2+8], {%r1187, %r1186};
	st.local.v2.u32 	[%rd2+16], {%r1185, %r1184};
	setp.eq.s64 	%p25, %rd59, 1;
	@%p25 bra 	$L__BB6_115;
	mov.b32 	%r1184, 0;
	mov.u32 	%r1277, %r1184;
	mov.u32 	%r1186, %r1184;
	mov.u32 	%r1187, %r1184;
	mov.u32 	%r1188, %r1184;
	mov.u32 	%r1269, %r1184;
$L__BB6_42:
	mul.wide.u32 	%rd66, %r1269, 4;
	add.s64 	%rd67, %rd2, %rd66;
	ld.local.u32 	%r194, [%rd67+4];
	shl.b32 	%r195, %r1269, 5;
	mov.b32 	%r1275, 0;
$L__BB6_43:
	.pragma "nounroll";
	shr.u32 	%r764, %r194, %r1275;
	and.b32  	%r765, %r764, 1;
	setp.eq.b32 	%p26, %r765, 1;
	not.pred 	%p27, %p26;
	add.s32 	%r766, %r195, %r1275;
	mul.lo.s32 	%r767, %r766, 5;
	mul.wide.u32 	%rd68, %r767, 4;
	add.s64 	%rd7, %rd5, %rd68;
	@%p27 bra 	$L__BB6_45;
	ld.global.u32 	%r768, [%rd7];
	xor.b32  	%r1188, %r1188, %r768;
	ld.global.u32 	%r769, [%rd7+4];
	xor.b32  	%r1187, %r1187, %r769;
	ld.global.u32 	%r770, [%rd7+8];
	xor.b32  	%r1186, %r1186, %r770;
	ld.global.u32 	%r771, [%rd7+12];
	xor.b32  	%r1277, %r1277, %r771;
	ld.global.u32 	%r772, [%rd7+16];
	xor.b32  	%r1184, %r1184, %r772;
$L__BB6_45:
	and.b32  	%r774, %r764, 2;
	setp.eq.s32 	%p28, %r774, 0;
	@%p28 bra 	$L__BB6_47;
	ld.global.u32 	%r775, [%rd7+20];
	xor.b32  	%r1188, %r1188, %r775;
	ld.global.u32 	%r776, [%rd7+24];
	xor.b32  	%r1187, %r1187, %r776;
	ld.global.u32 	%r777, [%rd7+28];
	xor.b32  	%r1186, %r1186, %r777;
	ld.global.u32 	%r778, [%rd7+32];
	xor.b32  	%r1277, %r1277, %r778;
	ld.global.u32 	%r779, [%rd7+36];
	xor.b32  	%r1184, %r1184, %r779;
$L__BB6_47:
	and.b32  	%r781, %r764, 4;
	setp.eq.s32 	%p29, %r781, 0;
	@%p29 bra 	$L__BB6_49;
	ld.global.u32 	%r782, [%rd7+40];
	xor.b32  	%r1188, %r1188, %r782;
	ld.global.u32 	%r783, [%rd7+44];
	xor.b32  	%r1187, %r1187, %r783;
	ld.global.u32 	%r784, [%rd7+48];
	xor.b32  	%r1186, %r1186, %r784;
	ld.global.u32 	%r785, [%rd7+52];
	xor.b32  	%r1277, %r1277, %r785;
	ld.global.u32 	%r786, [%rd7+56];
	xor.b32  	%r1184, %r1184, %r786;
$L__BB6_49:
	and.b32  	%r788, %r764, 8;
	setp.eq.s32 	%p30, %r788, 0;
	@%p30 bra 	$L__BB6_51;
	ld.global.u32 	%r789, [%rd7+60];
	xor.b32  	%r1188, %r1188, %r789;
	ld.global.u32 	%r790, [%rd7+64];
	xor.b32  	%r1187, %r1187, %r790;
	ld.global.u32 	%r791, [%rd7+68];
	xor.b32  	%r1186, %r1186, %r791;
	ld.global.u32 	%r792, [%rd7+72];
	xor.b32  	%r1277, %r1277, %r792;
	ld.global.u32 	%r793, [%rd7+76];
	xor.b32  	%r1184, %r1184, %r793;
$L__BB6_51:
	and.b32  	%r795, %r764, 16;
	setp.eq.s32 	%p31, %r795, 0;
	@%p31 bra 	$L__BB6_53;
	ld.global.u32 	%r796, [%rd7+80];
	xor.b32  	%r1188, %r1188, %r796;
	ld.global.u32 	%r797, [%rd7+84];
	xor.b32  	%r1187, %r1187, %r797;
	ld.global.u32 	%r798, [%rd7+88];
	xor.b32  	%r1186, %r1186, %r798;
	ld.global.u32 	%r799, [%rd7+92];
	xor.b32  	%r1277, %r1277, %r799;
	ld.global.u32 	%r800, [%rd7+96];
	xor.b32  	%r1184, %r1184, %r800;
$L__BB6_53:
	and.b32  	%r802, %r764, 32;
	setp.eq.s32 	%p32, %r802, 0;
	@%p32 bra 	$L__BB6_55;
	ld.global.u32 	%r803, [%rd7+100];
	xor.b32  	%r1188, %r1188, %r803;
	ld.global.u32 	%r804, [%rd7+104];
	xor.b32  	%r1187, %r1187, %r804;
	ld.global.u32 	%r805, [%rd7+108];
	xor.b32  	%r1186, %r1186, %r805;
	ld.global.u32 	%r806, [%rd7+112];
	xor.b32  	%r1277, %r1277, %r806;
	ld.global.u32 	%r807, [%rd7+116];
	xor.b32  	%r1184, %r1184, %r807;
$L__BB6_55:
	and.b32  	%r809, %r764, 64;
	setp.eq.s32 	%p33, %r809, 0;
	@%p33 bra 	$L__BB6_57;
	ld.global.u32 	%r810, [%rd7+120];
	xor.b32  	%r1188, %r1188, %r810;
	ld.global.u32 	%r811, [%rd7+124];
	xor.b32  	%r1187, %r1187, %r811;
	ld.global.u32 	%r812, [%rd7+128];
	xor.b32  	%r1186, %r1186, %r812;
	ld.global.u32 	%r813, [%rd7+132];
	xor.b32  	%r1277, %r1277, %r813;
	ld.global.u32 	%r814, [%rd7+136];
	xor.b32  	%r1184, %r1184, %r814;
$L__BB6_57:
	and.b32  	%r816, %r764, 128;
	setp.eq.s32 	%p34, %r816, 0;
	@%p34 bra 	$L__BB6_59;
	ld.global.u32 	%r817, [%rd7+140];
	xor.b32  	%r1188, %r1188, %r817;
	ld.global.u32 	%r818, [%rd7+144];
	xor.b32  	%r1187, %r1187, %r818;
	ld.global.u32 	%r819, [%rd7+148];
	xor.b32  	%r1186, %r1186, %r819;
	ld.global.u32 	%r820, [%rd7+152];
	xor.b32  	%r1277, %r1277, %r820;
	ld.global.u32 	%r821, [%rd7+156];
	xor.b32  	%r1184, %r1184, %r821;
$L__BB6_59:
	and.b32  	%r823, %r764, 256;
	setp.eq.s32 	%p35, %r823, 0;
	@%p35 bra 	$L__BB6_61;
	ld.global.u32 	%r824, [%rd7+160];
	xor.b32  	%r1188, %r1188, %r824;
	ld.global.u32 	%r825, [%rd7+164];
	xor.b32  	%r1187, %r1187, %r825;
	ld.global.u32 	%r826, [%rd7+168];
	xor.b32  	%r1186, %r1186, %r826;
	ld.global.u32 	%r827, [%rd7+172];
	xor.b32  	%r1277, %r1277, %r827;
	ld.global.u32 	%r828, [%rd7+176];
	xor.b32  	%r1184, %r1184, %r828;
$L__BB6_61:
	and.b32  	%r830, %r764, 512;
	setp.eq.s32 	%p36, %r830, 0;
	@%p36 bra 	$L__BB6_63;
	ld.global.u32 	%r831, [%rd7+180];
	xor.b32  	%r1188, %r1188, %r831;
	ld.global.u32 	%r832, [%rd7+184];
	xor.b32  	%r1187, %r1187, %r832;
	ld.global.u32 	%r833, [%rd7+188];
	xor.b32  	%r1186, %r1186, %r833;
	ld.global.u32 	%r834, [%rd7+192];
	xor.b32  	%r1277, %r1277, %r834;
	ld.global.u32 	%r835, [%rd7+196];
	xor.b32  	%r1184, %r1184, %r835;
$L__BB6_63:
	and.b32  	%r837, %r764, 1024;
	setp.eq.s32 	%p37, %r837, 0;
	@%p37 bra 	$L__BB6_65;
	ld.global.u32 	%r838, [%rd7+200];
	xor.b32  	%r1188, %r1188, %r838;
	ld.global.u32 	%r839, [%rd7+204];
	xor.b32  	%r1187, %r1187, %r839;
	ld.global.u32 	%r840, [%rd7+208];
	xor.b32  	%r1186, %r1186, %r840;
	ld.global.u32 	%r841, [%rd7+212];
	xor.b32  	%r1277, %r1277, %r841;
	ld.global.u32 	%r842, [%rd7+216];
	xor.b32  	%r1184, %r1184, %r842;
$L__BB6_65:
	and.b32  	%r844, %r764, 2048;
	setp.eq.s32 	%p38, %r844, 0;
	@%p38 bra 	$L__BB6_67;
	ld.global.u32 	%r845, [%rd7+220];
	xor.b32  	%r1188, %r1188, %r845;
	ld.global.u32 	%r846, [%rd7+224];
	xor.b32  	%r1187, %r1187, %r846;
	ld.global.u32 	%r847, [%rd7+228];
	xor.b32  	%r1186, %r1186, %r847;
	ld.global.u32 	%r848, [%rd7+232];
	xor.b32  	%r1277, %r1277, %r848;
	ld.global.u32 	%r849, [%rd7+236];
	xor.b32  	%r1184, %r1184, %r849;
$L__BB6_67:
	and.b32  	%r851, %r764, 4096;
	setp.eq.s32 	%p39, %r851, 0;
	@%p39 bra 	$L__BB6_69;
	ld.global.u32 	%r852, [%rd7+240];
	xor.b32  	%r1188, %r1188, %r852;
	ld.global.u32 	%r853, [%rd7+244];
	xor.b32  	%r1187, %r1187, %r853;
	ld.global.u32 	%r854, [%rd7+248];
	xor.b32  	%r1186, %r1186, %r854;
	ld.global.u32 	%r855, [%rd7+252];
	xor.b32  	%r1277, %r1277, %r855;
	ld.global.u32 	%r856, [%rd7+256];
	xor.b32  	%r1184, %r1184, %r856;
$L__BB6_69:
	and.b32  	%r858, %r764, 8192;
	setp.eq.s32 	%p40, %r858, 0;
	@%p40 bra 	$L__BB6_71;
	ld.global.u32 	%r859, [%rd7+260];
	xor.b32  	%r1188, %r1188, %r859;
	ld.global.u32 	%r860, [%rd7+264];
	xor.b32  	%r1187, %r1187, %r860;
	ld.global.u32 	%r861, [%rd7+268];
	xor.b32  	%r1186, %r1186, %r861;
	ld.global.u32 	%r862, [%rd7+272];
	xor.b32  	%r1277, %r1277, %r862;
	ld.global.u32 	%r863, [%rd7+276];
	xor.b32  	%r1184, %r1184, %r863;
$L__BB6_71:
	and.b32  	%r865, %r764, 16384;
	setp.eq.s32 	%p41, %r865, 0;
	@%p41 bra 	$L__BB6_73;
	ld.global.u32 	%r866, [%rd7+280];
	xor.b32  	%r1188, %r1188, %r866;
	ld.global.u32 	%r867, [%rd7+284];
	xor.b32  	%r1187, %r1187, %r867;
	ld.global.u32 	%r868, [%rd7+288];
	xor.b32  	%r1186, %r1186, %r868;
	ld.global.u32 	%r869, [%rd7+292];
	xor.b32  	%r1277, %r1277, %r869;
	ld.global.u32 	%r870, [%rd7+296];
	xor.b32  	%r1184, %r1184, %r870;
$L__BB6_73:
	and.b32  	%r872, %r764, 32768;
	setp.eq.s32 	%p42, %r872, 0;
	@%p42 bra 	$L__BB6_75;
	ld.global.u32 	%r873, [%rd7+300];
	xor.b32  	%r1188, %r1188, %r873;
	ld.global.u32 	%r874, [%rd7+304];
	xor.b32  	%r1187, %r1187, %r874;
	ld.global.u32 	%r875, [%rd7+308];
	xor.b32  	%r1186, %r1186, %r875;
	ld.global.u32 	%r876, [%rd7+312];
	xor.b32  	%r1277, %r1277, %r876;
	ld.global.u32 	%r877, [%rd7+316];
	xor.b32  	%r1184, %r1184, %r877;
$L__BB6_75:
	add.s32 	%r1275, %r1275, 16;
	setp.ne.s32 	%p43, %r1275, 32;
	@%p43 bra 	$L__BB6_43;
	mad.lo.s32 	%r878, %r1269, -31, %r195;
	add.s32 	%r1269, %r878, 1;
	setp.ne.s32 	%p44, %r1269, 5;
	@%p44 bra 	$L__BB6_42;
	st.local.u32 	[%rd2+4], %r1188;
	st.local.v2.u32 	[%rd2+8], {%r1187, %r1186};
	st.local.v2.u32 	[%rd2+16], {%r1277, %r1184};
	setp.ne.s64 	%p45, %rd59, 3;
	@%p45 bra 	$L__BB6_115;
	mov.b32 	%r1184, 0;
	mov.u32 	%r1369, %r1184;
	mov.u32 	%r1186, %r1184;
	mov.u32 	%r1187, %r1184;
	mov.u32 	%r1188, %r1184;
	mov.u32 	%r1361, %r1184;
$L__BB6_79:
	mul.wide.u32 	%rd70, %r1361, 4;
	add.s64 	%rd71, %rd2, %rd70;
	ld.local.u32 	%r370, [%rd71+4];
	shl.b32 	%r371, %r1361, 5;
	mov.b32 	%r1367, 0;
$L__BB6_80:
	.pragma "nounroll";
	shr.u32 	%r881, %r370, %r1367;
	and.b32  	%r882, %r881, 1;
	setp.eq.b32 	%p46, %r882, 1;
	not.pred 	%p47, %p46;
	add.s32 	%r883, %r371, %r1367;
	mul.lo.s32 	%r884, %r883, 5;
	mul.wide.u32 	%rd72, %r884, 4;
	add.s64 	%rd8, %rd5, %rd72;
	@%p47 bra 	$L__BB6_82;
	ld.global.u32 	%r885, [%rd8];
	xor.b32  	%r1188, %r1188, %r885;
	ld.global.u32 	%r886, [%rd8+4];
	xor.b32  	%r1187, %r1187, %r886;
	ld.global.u32 	%r887, [%rd8+8];
	xor.b32  	%r1186, %r1186, %r887;
	ld.global.u32 	%r888, [%rd8+12];
	xor.b32  	%r1369, %r1369, %r888;
	ld.global.u32 	%r889, [%rd8+16];
	xor.b32  	%r1184, %r1184, %r889;
$L__BB6_82:
	and.b32  	%r891, %r881, 2;
	setp.eq.s32 	%p48, %r891, 0;
	@%p48 bra 	$L__BB6_84;
	ld.global.u32 	%r892, [%rd8+20];
	xor.b32  	%r1188, %r1188, %r892;
	ld.global.u32 	%r893, [%rd8+24];
	xor.b32  	%r1187, %r1187, %r893;
	ld.global.u32 	%r894, [%rd8+28];
	xor.b32  	%r1186, %r1186, %r894;
	ld.global.u32 	%r895, [%rd8+32];
	xor.b32  	%r1369, %r1369, %r895;
	ld.global.u32 	%r896, [%rd8+36];
	xor.b32  	%r1184, %r1184, %r896;
$L__BB6_84:
	and.b32  	%r898, %r881, 4;
	setp.eq.s32 	%p49, %r898, 0;
	@%p49 bra 	$L__BB6_86;
	ld.global.u32 	%r899, [%rd8+40];
	xor.b32  	%r1188, %r1188, %r899;
	ld.global.u32 	%r900, [%rd8+44];
	xor.b32  	%r1187, %r1187, %r900;
	ld.global.u32 	%r901, [%rd8+48];
	xor.b32  	%r1186, %r1186, %r901;
	ld.global.u32 	%r902, [%rd8+52];
	xor.b32  	%r1369, %r1369, %r902;
	ld.global.u32 	%r903, [%rd8+56];
	xor.b32  	%r1184, %r1184, %r903;
$L__BB6_86:
	and.b32  	%r905, %r881, 8;
	setp.eq.s32 	%p50, %r905, 0;
	@%p50 bra 	$L__BB6_88;
	ld.global.u32 	%r906, [%rd8+60];
	xor.b32  	%r1188, %r1188, %r906;
	ld.global.u32 	%r907, [%rd8+64];
	xor.b32  	%r1187, %r1187, %r907;
	ld.global.u32 	%r908, [%rd8+68];
	xor.b32  	%r1186, %r1186, %r908;
	ld.global.u32 	%r909, [%rd8+72];
	xor.b32  	%r1369, %r1369, %r909;
	ld.global.u32 	%r910, [%rd8+76];
	xor.b32  	%r1184, %r1184, %r910;
$L__BB6_88:
	and.b32  	%r912, %r881, 16;
	setp.eq.s32 	%p51, %r912, 0;
	@%p51 bra 	$L__BB6_90;
	ld.global.u32 	%r913, [%rd8+80];
	xor.b32  	%r1188, %r1188, %r913;
	ld.global.u32 	%r914, [%rd8+84];
	xor.b32  	%r1187, %r1187, %r914;
	ld.global.u32 	%r915, [%rd8+88];
	xor.b32  	%r1186, %r1186, %r915;
	ld.global.u32 	%r916, [%rd8+92];
	xor.b32  	%r1369, %r1369, %r916;
	ld.global.u32 	%r917, [%rd8+96];
	xor.b32  	%r1184, %r1184, %r917;
$L__BB6_90:
	and.b32  	%r919, %r881, 32;
	setp.eq.s32 	%p52, %r919, 0;
	@%p52 bra 	$L__BB6_92;
	ld.global.u32 	%r920, [%rd8+100];
	xor.b32  	%r1188, %r1188, %r920;
	ld.global.u32 	%r921, [%rd8+104];
	xor.b32  	%r1187, %r1187, %r921;
	ld.global.u32 	%r922, [%rd8+108];
	xor.b32  	%r1186, %r1186, %r922;
	ld.global.u32 	%r923, [%rd8+112];
	xor.b32  	%r1369, %r1369, %r923;
	ld.global.u32 	%r924, [%rd8+116];
	xor.b32  	%r1184, %r1184, %r924;
$L__BB6_92:
	and.b32  	%r926, %r881, 64;
	setp.eq.s32 	%p53, %r926, 0;
	@%p53 bra 	$L__BB6_94;
	ld.global.u32 	%r927, [%rd8+120];
	xor.b32  	%r1188, %r1188, %r927;
	ld.global.u32 	%r928, [%rd8+124];
	xor.b32  	%r1187, %r1187, %r928;
	ld.global.u32 	%r929, [%rd8+128];
	xor.b32  	%r1186, %r1186, %r929;
	ld.global.u32 	%r930, [%rd8+132];
	xor.b32  	%r1369, %r1369, %r930;
	ld.global.u32 	%r931, [%rd8+136];
	xor.b32  	%r1184, %r1184, %r931;
$L__BB6_94:
	and.b32  	%r933, %r881, 128;
	setp.eq.s32 	%p54, %r933, 0;
	@%p54 bra 	$L__BB6_96;
	ld.global.u32 	%r934, [%rd8+140];
	xor.b32  	%r1188, %r1188, %r934;
	ld.global.u32 	%r935, [%rd8+144];
	xor.b32  	%r1187, %r1187, %r935;
	ld.global.u32 	%r936, [%rd8+148];
	xor.b32  	%r1186, %r1186, %r936;
	ld.global.u32 	%r937, [%rd8+152];
	xor.b32  	%r1369, %r1369, %r937;
	ld.global.u32 	%r938, [%rd8+156];
	xor.b32  	%r1184, %r1184, %r938;
$L__BB6_96:
	and.b32  	%r940, %r881, 256;
	setp.eq.s32 	%p55, %r940, 0;
	@%p55 bra 	$L__BB6_98;
	ld.global.u32 	%r941, [%rd8+160];
	xor.b32  	%r1188, %r1188, %r941;
	ld.global.u32 	%r942, [%rd8+164];
	xor.b32  	%r1187, %r1187, %r942;
	ld.global.u32 	%r943, [%rd8+168];
	xor.b32  	%r1186, %r1186, %r943;
	ld.global.u32 	%r944, [%rd8+172];
	xor.b32  	%r1369, %r1369, %r944;
	ld.global.u32 	%r945, [%rd8+176];
	xor.b32  	%r1184, %r1184, %r945;
$L__BB6_98:
	and.b32  	%r947, %r881, 512;
	setp.eq.s32 	%p56, %r947, 0;
	@%p56 bra 	$L__BB6_100;
	ld.global.u32 	%r948, [%rd8+180];
	xor.b32  	%r1188, %r1188, %r948;
	ld.global.u32 	%r949, [%rd8+184];
	xor.b32  	%r1187, %r1187, %r949;
	ld.global.u32 	%r950, [%rd8+188];
	xor.b32  	%r1186, %r1186, %r950;
	ld.global.u32 	%r951, [%rd8+192];
	xor.b32  	%r1369, %r1369, %r951;
	ld.global.u32 	%r952, [%rd8+196];
	xor.b32  	%r1184, %r1184, %r952;
$L__BB6_100:
	and.b32  	%r954, %r881, 1024;
	setp.eq.s32 	%p57, %r954, 0;
	@%p57 bra 	$L__BB6_102;
	ld.global.u32 	%r955, [%rd8+200];
	xor.b32  	%r1188, %r1188, %r955;
	ld.global.u32 	%r956, [%rd8+204];
	xor.b32  	%r1187, %r1187, %r956;
	ld.global.u32 	%r957, [%rd8+208];
	xor.b32  	%r1186, %r1186, %r957;
	ld.global.u32 	%r958, [%rd8+212];
	xor.b32  	%r1369, %r1369, %r958;
	ld.global.u32 	%r959, [%rd8+216];
	xor.b32  	%r1184, %r1184, %r959;
$L__BB6_102:
	and.b32  	%r961, %r881, 2048;
	setp.eq.s32 	%p58, %r961, 0;
	@%p58 bra 	$L__BB6_104;
	ld.global.u32 	%r962, [%rd8+220];
	xor.b32  	%r1188, %r1188, %r962;
	ld.global.u32 	%r963, [%rd8+224];
	xor.b32  	%r1187, %r1187, %r963;
	ld.global.u32 	%r964, [%rd8+228];
	xor.b32  	%r1186, %r1186, %r964;
	ld.global.u32 	%r965, [%rd8+232];
	xor.b32  	%r1369, %r1369, %r965;
	ld.global.u32 	%r966, [%rd8+236];
	xor.b32  	%r1184, %r1184, %r966;
$L__BB6_104:
	and.b32  	%r968, %r881, 4096;
	setp.eq.s32 	%p59, %r968, 0;
	@%p59 bra 	$L__BB6_106;
	ld.global.u32 	%r969, [%rd8+240];
	xor.b32  	%r1188, %r1188, %r969;
	ld.global.u32 	%r970, [%rd8+244];
	xor.b32  	%r1187, %r1187, %r970;
	ld.global.u32 	%r971, [%rd8+248];
	xor.b32  	%r1186, %r1186, %r971;
	ld.global.u32 	%r972, [%rd8+252];
	xor.b32  	%r1369, %r1369, %r972;
	ld.global.u32 	%r973, [%rd8+256];
	xor.b32  	%r1184, %r1184, %r973;
$L__BB6_106:
	and.b32  	%r975, %r881, 8192;
	setp.eq.s32 	%p60, %r975, 0;
	@%p60 bra 	$L__BB6_108;
	ld.global.u32 	%r976, [%rd8+260];
	xor.b32  	%r1188, %r1188, %r976;
	ld.global.u32 	%r977, [%rd8+264];
	xor.b32  	%r1187, %r1187, %r977;
	ld.global.u32 	%r978, [%rd8+268];
	xor.b32  	%r1186, %r1186, %r978;
	ld.global.u32 	%r979, [%rd8+272];
	xor.b32  	%r1369, %r1369, %r979;
	ld.global.u32 	%r980, [%rd8+276];
	xor.b32  	%r1184, %r1184, %r980;
$L__BB6_108:
	and.b32  	%r982, %r881, 16384;
	setp.eq.s32 	%p61, %r982, 0;
	@%p61 bra 	$L__BB6_110;
	ld.global.u32 	%r983, [%rd8+280];
	xor.b32  	%r1188, %r1188, %r983;
	ld.global.u32 	%r984, [%rd8+284];
	xor.b32  	%r1187, %r1187, %r984;
	ld.global.u32 	%r985, [%rd8+288];
	xor.b32  	%r1186, %r1186, %r985;
	ld.global.u32 	%r986, [%rd8+292];
	xor.b32  	%r1369, %r1369, %r986;
	ld.global.u32 	%r987, [%rd8+296];
	xor.b32  	%r1184, %r1184, %r987;
$L__BB6_110:
	and.b32  	%r989, %r881, 32768;
	setp.eq.s32 	%p62, %r989, 0;
	@%p62 bra 	$L__BB6_112;
	ld.global.u32 	%r990, [%rd8+300];
	xor.b32  	%r1188, %r1188, %r990;
	ld.global.u32 	%r991, [%rd8+304];
	xor.b32  	%r1187, %r1187, %r991;
	ld.global.u32 	%r992, [%rd8+308];
	xor.b32  	%r1186, %r1186, %r992;
	ld.global.u32 	%r993, [%rd8+312];
	xor.b32  	%r1369, %r1369, %r993;
	ld.global.u32 	%r994, [%rd8+316];
	xor.b32  	%r1184, %r1184, %r994;
$L__BB6_112:
	add.s32 	%r1367, %r1367, 16;
	setp.ne.s32 	%p63, %r1367, 32;
	@%p63 bra 	$L__BB6_80;
	mad.lo.s32 	%r995, %r1361, -31, %r371;
	add.s32 	%r1361, %r995, 1;
	setp.ne.s32 	%p64, %r1361, 5;
	@%p64 bra 	$L__BB6_79;
	st.local.u32 	[%rd2+4], %r1188;
	st.local.v2.u32 	[%rd2+8], {%r1187, %r1186};
	st.local.v2.u32 	[%rd2+16], {%r1369, %r1184};
$L__BB6_115:
	shr.u64 	%rd131, %rd4, 2;
	add.s32 	%r1171, %r1171, 1;
	setp.gt.u64 	%p65, %rd4, 3;
	@%p65 bra 	$L__BB6_3;
$L__BB6_116:
	cvt.rn.f32.s32 	%f34, %r1;
	div.rn.f32 	%f35, %f34, 0f42C80000;
	add.f32 	%f1, %f35, 0fBF000000;
	cvt.rn.f32.u32 	%f36, %r631;
	div.rn.f32 	%f37, %f36, 0f42C80000;
	add.f32 	%f2, %f37, 0fBF000000;
	cvt.rn.f32.u32 	%f38, %r3;
	div.rn.f32 	%f39, %f38, 0f42C80000;
	add.f32 	%f3, %f39, 0fBF000000;
	cvt.f64.f32 	%fd1, %f2;
	mul.f64 	%fd2, %fd1, 0d401921FB54442D18;
	cvt.rn.f32.f64 	%f4, %fd2;
	mul.f32 	%f40, %f4, 0f3F22F983;
	cvt.rni.s32.f32 	%r1479, %f40;
	cvt.rn.f32.s32 	%f41, %r1479;
	fma.rn.f32 	%f42, %f41, 0fBFC90FDA, %f4;
	fma.rn.f32 	%f43, %f41, 0fB3A22168, %f42;
	fma.rn.f32 	%f199, %f41, 0fA7C234C5, %f43;
	abs.f32 	%f6, %f4;
	setp.ltu.f32 	%p66, %f6, 0f47CE4780;
	mov.u32 	%r1459, %r1479;
	mov.f32 	%f194, %f199;
	@%p66 bra 	$L__BB6_124;
	setp.neu.f32 	%p67, %f6, 0f7F800000;
	@%p67 bra 	$L__BB6_119;
	mov.f32 	%f46, 0f00000000;
	mul.rn.f32 	%f194, %f4, %f46;
	mov.b32 	%r1459, 0;
	bra.uni 	$L__BB6_124;
$L__BB6_119:
	mov.b32 	%r550, %f4;
	mov.b64 	%rd134, 0;
	mov.b32 	%r1456, 0;
	mov.u64 	%rd132, __cudart_i2opi_f;
	shl.b32 	%r998, %r550, 8;
	or.b32  	%r999, %r998, -2147483648;
	mov.u64 	%rd133, %rd1;
$L__BB6_120:
	.pragma "nounroll";
	ld.global.nc.u32 	%r997, [%rd132];
	mad.wide.u32 	%rd75, %r997, %r999, %rd134;
	shr.u64 	%rd134, %rd75, 32;
	st.local.u32 	[%rd133], %rd75;
	add.s32 	%r1456, %r1456, 1;
	add.s64 	%rd133, %rd133, 4;
	add.s64 	%rd132, %rd132, 4;
	setp.ne.s32 	%p68, %r1456, 6;
	@%p68 bra 	$L__BB6_120;
	shr.u32 	%r1000, %r550, 23;
	st.local.u32 	[%rd1+24], %rd134;
	and.b32  	%r553, %r1000, 31;
	and.b32  	%r1001, %r1000, 224;
	add.s32 	%r1002, %r1001, -128;
	shr.u32 	%r1003, %r1002, 5;
	mul.wide.u32 	%rd76, %r1003, 4;
	sub.s64 	%rd16, %rd1, %rd76;
	ld.local.u32 	%r1457, [%rd16+24];
	ld.local.u32 	%r1458, [%rd16+20];
	setp.eq.s32 	%p69, %r553, 0;
	@%p69 bra 	$L__BB6_123;
	shf.l.wrap.b32 	%r1457, %r1458, %r1457, %r553;
	ld.local.u32 	%r1004, [%rd16+16];
	shf.l.wrap.b32 	%r1458, %r1004, %r1458, %r553;
$L__BB6_123:
	shr.u32 	%r1005, %r1457, 30;
	shf.l.wrap.b32 	%r1006, %r1458, %r1457, 2;
	shl.b32 	%r1007, %r1458, 2;
	shr.u32 	%r1008, %r1006, 31;
	add.s32 	%r1009, %r1008, %r1005;
	neg.s32 	%r1010, %r1009;
	setp.lt.s32 	%p70, %r550, 0;
	selp.b32 	%r1459, %r1010, %r1009, %p70;
	xor.b32  	%r1011, %r1006, %r550;
	shr.s32 	%r1012, %r1006, 31;
	xor.b32  	%r1013, %r1012, %r1006;
	xor.b32  	%r1014, %r1012, %r1007;
	cvt.u64.u32 	%rd77, %r1013;
	shl.b64 	%rd78, %rd77, 32;
	cvt.u64.u32 	%rd79, %r1014;
	or.b64  	%rd80, %rd78, %rd79;
	cvt.rn.f64.s64 	%fd3, %rd80;
	mul.f64 	%fd4, %fd3, 0d3BF921FB54442D19;
	cvt.rn.f32.f64 	%f44, %fd4;
	neg.f32 	%f45, %f44;
	setp.lt.s32 	%p71, %r1011, 0;
	selp.f32 	%f194, %f45, %f44, %p71;
$L__BB6_124:
	mul.rn.f32 	%f47, %f194, %f194;
	and.b32  	%r1016, %r1459, 1;
	setp.eq.b32 	%p72, %r1016, 1;
	selp.f32 	%f48, 0f3F800000, %f194, %p72;
	fma.rn.f32 	%f49, %f47, %f48, 0f00000000;
	fma.rn.f32 	%f50, %f47, 0f37CBAC00, 0fBAB607ED;
	selp.f32 	%f51, %f50, 0fB94D4153, %p72;
	selp.f32 	%f52, 0f3D2AAABB, 0f3C0885E4, %p72;
	fma.rn.f32 	%f53, %f51, %f47, %f52;
	selp.f32 	%f54, 0fBEFFFFFF, 0fBE2AAAA8, %p72;
	fma.rn.f32 	%f55, %f53, %f47, %f54;
	fma.rn.f32 	%f56, %f55, %f49, %f48;
	and.b32  	%r1017, %r1459, 2;
	setp.eq.s32 	%p73, %r1017, 0;
	mov.f32 	%f57, 0f00000000;
	sub.f32 	%f58, %f57, %f56;
	selp.f32 	%f10, %f56, %f58, %p73;
	cvt.f64.f32 	%fd5, %f3;
	mul.f64 	%fd6, %fd5, 0d401921FB54442D18;
	cvt.rn.f32.f64 	%f11, %fd6;
	mul.f32 	%f59, %f11, 0f3F22F983;
	cvt.rni.s32.f32 	%r1467, %f59;
	cvt.rn.f32.s32 	%f60, %r1467;
	fma.rn.f32 	%f61, %f60, 0fBFC90FDA, %f11;
	fma.rn.f32 	%f62, %f60, 0fB3A22168, %f61;
	fma.rn.f32 	%f196, %f60, 0fA7C234C5, %f62;
	abs.f32 	%f13, %f11;
	setp.ltu.f32 	%p74, %f13, 0f47CE4780;
	mov.u32 	%r1463, %r1467;
	mov.f32 	%f195, %f196;
	@%p74 bra 	$L__BB6_132;
	setp.neu.f32 	%p75, %f13, 0f7F800000;
	@%p75 bra 	$L__BB6_127;
	mov.f32 	%f65, 0f00000000;
	mul.rn.f32 	%f195, %f11, %f65;
	mov.b32 	%r1463, 0;
	bra.uni 	$L__BB6_132;
$L__BB6_127:
	mov.b64 	%rd137, 0;
	mov.b32 	%r1460, 0;
	mov.u64 	%rd135, __cudart_i2opi_f;
	mov.b32 	%r564, %f11;
	shl.b32 	%r1020, %r564, 8;
	or.b32  	%r1021, %r1020, -2147483648;
	mov.u64 	%rd136, %rd1;
$L__BB6_128:
	.pragma "nounroll";
	ld.global.nc.u32 	%r1019, [%rd135];
	mad.wide.u32 	%rd83, %r1019, %r1021, %rd137;
	shr.u64 	%rd137, %rd83, 32;
	st.local.u32 	[%rd136], %rd83;
	add.s32 	%r1460, %r1460, 1;
	add.s64 	%rd136, %rd136, 4;
	add.s64 	%rd135, %rd135, 4;
	setp.ne.s32 	%p76, %r1460, 6;
	@%p76 bra 	$L__BB6_128;
	shr.u32 	%r1022, %r564, 23;
	st.local.u32 	[%rd1+24], %rd137;
	and.b32  	%r566, %r1022, 31;
	and.b32  	%r1023, %r1022, 224;
	add.s32 	%r1024, %r1023, -128;
	shr.u32 	%r1025, %r1024, 5;
	mul.wide.u32 	%rd84, %r1025, 4;
	sub.s64 	%rd23, %rd1, %rd84;
	ld.local.u32 	%r1461, [%rd23+24];
	ld.local.u32 	%r1462, [%rd23+20];
	setp.eq.s32 	%p77, %r566, 0;
	@%p77 bra 	$L__BB6_131;
	shf.l.wrap.b32 	%r1461, %r1462, %r1461, %r566;
	ld.local.u32 	%r1026, [%rd23+16];
	shf.l.wrap.b32 	%r1462, %r1026, %r1462, %r566;
$L__BB6_131:
	shr.u32 	%r1027, %r1461, 30;
	shf.l.wrap.b32 	%r1028, %r1462, %r1461, 2;
	shl.b32 	%r1029, %r1462, 2;
	shr.u32 	%r1030, %r1028, 31;
	add.s32 	%r1031, %r1030, %r1027;
	neg.s32 	%r1032, %r1031;
	setp.lt.s32 	%p78, %r564, 0;
	selp.b32 	%r1463, %r1032, %r1031, %p78;
	xor.b32  	%r1034, %r1028, %r564;
	shr.s32 	%r1035, %r1028, 31;
	xor.b32  	%r1036, %r1035, %r1028;
	xor.b32  	%r1037, %r1035, %r1029;
	cvt.u64.u32 	%rd85, %r1036;
	shl.b64 	%rd86, %rd85, 32;
	cvt.u64.u32 	%rd87, %r1037;
	or.b64  	%rd88, %rd86, %rd87;
	cvt.rn.f64.s64 	%fd7, %rd88;
	mul.f64 	%fd8, %fd7, 0d3BF921FB54442D19;
	cvt.rn.f32.f64 	%f63, %fd8;
	neg.f32 	%f64, %f63;
	setp.lt.s32 	%p79, %r1034, 0;
	selp.f32 	%f195, %f64, %f63, %p79;
$L__BB6_132:
	ld.param.u64 	%rd128, [_Z23init_complex_conditionsPfS_S_j_param_0];
	setp.ltu.f32 	%p80, %f13, 0f47CE4780;
	add.s32 	%r1039, %r1463, 1;
	mul.rn.f32 	%f66, %f195, %f195;
	and.b32  	%r1040, %r1463, 1;
	setp.eq.b32 	%p81, %r1040, 1;
	selp.f32 	%f67, %f195, 0f3F800000, %p81;
	fma.rn.f32 	%f68, %f66, %f67, 0f00000000;
	fma.rn.f32 	%f69, %f66, 0f37CBAC00, 0fBAB607ED;
	selp.f32 	%f70, 0fB94D4153, %f69, %p81;
	selp.f32 	%f71, 0f3C0885E4, 0f3D2AAABB, %p81;
	fma.rn.f32 	%f72, %f70, %f66, %f71;
	selp.f32 	%f73, 0fBE2AAAA8, 0fBEFFFFFF, %p81;
	fma.rn.f32 	%f74, %f72, %f66, %f73;
	fma.rn.f32 	%f75, %f74, %f68, %f67;
	and.b32  	%r1041, %r1039, 2;
	setp.eq.s32 	%p82, %r1041, 0;
	mov.f32 	%f76, 0f00000000;
	sub.f32 	%f77, %f76, %f75;
	selp.f32 	%f78, %f75, %f77, %p82;
	mul.f32 	%f79, %f10, 0f41200000;
	mul.f32 	%f80, %f79, %f78;
	cvta.to.global.u64 	%rd89, %rd128;
	shl.b64 	%rd90, %rd3, 2;
	add.s64 	%rd24, %rd89, %rd90;
	st.global.f32 	[%rd24], %f80;
	@%p80 bra 	$L__BB6_140;
	setp.neu.f32 	%p83, %f13, 0f7F800000;
	@%p83 bra 	$L__BB6_135;
	mov.f32 	%f83, 0f00000000;
	mul.rn.f32 	%f196, %f11, %f83;
	mov.b32 	%r1467, 0;
	bra.uni 	$L__BB6_140;
$L__BB6_135:
	mov.b32 	%r575, %f11;
	mov.b64 	%rd140, 0;
	mov.b32 	%r1464, 0;
	mov.u64 	%rd138, __cudart_i2opi_f;
	shl.b32 	%r1044, %r575, 8;
	or.b32  	%r1045, %r1044, -2147483648;
	mov.u64 	%rd139, %rd1;
$L__BB6_136:
	.pragma "nounroll";
	ld.global.nc.u32 	%r1043, [%rd138];
	mad.wide.u32 	%rd93, %r1043, %r1045, %rd140;
	shr.u64 	%rd140, %rd93, 32;
	st.local.u32 	[%rd139], %rd93;
	add.s32 	%r1464, %r1464, 1;
	add.s64 	%rd139, %rd139, 4;
	add.s64 	%rd138, %rd138, 4;
	setp.ne.s32 	%p84, %r1464, 6;
	@%p84 bra 	$L__BB6_136;
	shr.u32 	%r1046, %r575, 23;
	st.local.u32 	[%rd1+24], %rd140;
	and.b32  	%r578, %r1046, 31;
	and.b32  	%r1047, %r1046, 224;
	add.s32 	%r1048, %r1047, -128;
	shr.u32 	%r1049, %r1048, 5;
	mul.wide.u32 	%rd94, %r1049, 4;
	sub.s64 	%rd31, %rd1, %rd94;
	ld.local.u32 	%r1465, [%rd31+24];
	ld.local.u32 	%r1466, [%rd31+20];
	setp.eq.s32 	%p85, %r578, 0;
	@%p85 bra 	$L__BB6_139;
	shf.l.wrap.b32 	%r1465, %r1466, %r1465, %r578;
	ld.local.u32 	%r1050, [%rd31+16];
	shf.l.wrap.b32 	%r1466, %r1050, %r1466, %r578;
$L__BB6_139:
	shr.u32 	%r1051, %r1465, 30;
	shf.l.wrap.b32 	%r1052, %r1466, %r1465, 2;
	shl.b32 	%r1053, %r1466, 2;
	shr.u32 	%r1054, %r1052, 31;
	add.s32 	%r1055, %r1054, %r1051;
	neg.s32 	%r1056, %r1055;
	setp.lt.s32 	%p86, %r575, 0;
	selp.b32 	%r1467, %r1056, %r1055, %p86;
	xor.b32  	%r1057, %r1052, %r575;
	shr.s32 	%r1058, %r1052, 31;
	xor.b32  	%r1059, %r1058, %r1052;
	xor.b32  	%r1060, %r1058, %r1053;
	cvt.u64.u32 	%rd95, %r1059;
	shl.b64 	%rd96, %rd95, 32;
	cvt.u64.u32 	%rd97, %r1060;
	or.b64  	%rd98, %rd96, %rd97;
	cvt.rn.f64.s64 	%fd9, %rd98;
	mul.f64 	%fd10, %fd9, 0d3BF921FB54442D19;
	cvt.rn.f32.f64 	%f81, %fd10;
	neg.f32 	%f82, %f81;
	setp.lt.s32 	%p87, %r1057, 0;
	selp.f32 	%f196, %f82, %f81, %p87;
$L__BB6_140:
	mul.rn.f32 	%f84, %f196, %f196;
	and.b32  	%r1062, %r1467, 1;
	setp.eq.b32 	%p88, %r1062, 1;
	selp.f32 	%f85, 0f3F800000, %f196, %p88;
	fma.rn.f32 	%f86, %f84, %f85, 0f00000000;
	fma.rn.f32 	%f87, %f84, 0f37CBAC00, 0fBAB607ED;
	selp.f32 	%f88, %f87, 0fB94D4153, %p88;
	selp.f32 	%f89, 0f3D2AAABB, 0f3C0885E4, %p88;
	fma.rn.f32 	%f90, %f88, %f84, %f89;
	selp.f32 	%f91, 0fBEFFFFFF, 0fBE2AAAA8, %p88;
	fma.rn.f32 	%f92, %f90, %f84, %f91;
	fma.rn.f32 	%f93, %f92, %f86, %f85;
	and.b32  	%r1063, %r1467, 2;
	setp.eq.s32 	%p89, %r1063, 0;
	mov.f32 	%f94, 0f00000000;
	sub.f32 	%f95, %f94, %f93;
	selp.f32 	%f20, %f93, %f95, %p89;
	cvt.f64.f32 	%fd11, %f1;
	mul.f64 	%fd12, %fd11, 0d401921FB54442D18;
	cvt.rn.f32.f64 	%f21, %fd12;
	mul.f32 	%f96, %f21, 0f3F22F983;
	cvt.rni.s32.f32 	%r1475, %f96;
	cvt.rn.f32.s32 	%f97, %r1475;
	fma.rn.f32 	%f98, %f97, 0fBFC90FDA, %f21;
	fma.rn.f32 	%f99, %f97, 0fB3A22168, %f98;
	fma.rn.f32 	%f198, %f97, 0fA7C234C5, %f99;
	abs.f32 	%f23, %f21;
	setp.ltu.f32 	%p90, %f23, 0f47CE4780;
	mov.u32 	%r1471, %r1475;
	mov.f32 	%f197, %f198;
	@%p90 bra 	$L__BB6_148;
	setp.neu.f32 	%p91, %f23, 0f7F800000;
	@%p91 bra 	$L__BB6_143;
	mov.f32 	%f102, 0f00000000;
	mul.rn.f32 	%f197, %f21, %f102;
	mov.b32 	%r1471, 0;
	bra.uni 	$L__BB6_148;
$L__BB6_143:
	mov.b64 	%rd143, 0;
	mov.b32 	%r1468, 0;
	mov.u64 	%rd141, __cudart_i2opi_f;
	mov.b32 	%r1066, %f21;
	shl.b32 	%r1067, %r1066, 8;
	or.b32  	%r1068, %r1067, -2147483648;
	mov.u64 	%rd142, %rd1;
$L__BB6_144:
	.pragma "nounroll";
	ld.global.nc.u32 	%r1065, [%rd141];
	mad.wide.u32 	%rd101, %r1065, %r1068, %rd143;
	shr.u64 	%rd143, %rd101, 32;
	st.local.u32 	[%rd142], %rd101;
	add.s32 	%r1468, %r1468, 1;
	add.s64 	%rd142, %rd142, 4;
	add.s64 	%rd141, %rd141, 4;
	setp.ne.s32 	%p92, %r1468, 6;
	@%p92 bra 	$L__BB6_144;
	mov.b32 	%r1069, %f21;
	shr.u32 	%r1070, %r1069, 23;
	st.local.u32 	[%rd1+24], %rd143;
	and.b32  	%r590, %r1070, 31;
	and.b32  	%r1071, %r1070, 224;
	add.s32 	%r1072, %r1071, -128;
	shr.u32 	%r1073, %r1072, 5;
	mul.wide.u32 	%rd102, %r1073, 4;
	sub.s64 	%rd38, %rd1, %rd102;
	ld.local.u32 	%r1469, [%rd38+24];
	ld.local.u32 	%r1470, [%rd38+20];
	setp.eq.s32 	%p93, %r590, 0;
	@%p93 bra 	$L__BB6_147;
	shf.l.wrap.b32 	%r1469, %r1470, %r1469, %r590;
	ld.local.u32 	%r1074, [%rd38+16];
	shf.l.wrap.b32 	%r1470, %r1074, %r1470, %r590;
$L__BB6_147:
	shr.u32 	%r1075, %r1469, 30;
	shf.l.wrap.b32 	%r1076, %r1470, %r1469, 2;
	shl.b32 	%r1077, %r1470, 2;
	shr.u32 	%r1078, %r1076, 31;
	add.s32 	%r1079, %r1078, %r1075;
	neg.s32 	%r1080, %r1079;
	setp.lt.s32 	%p94, %r1069, 0;
	selp.b32 	%r1471, %r1080, %r1079, %p94;
	xor.b32  	%r1082, %r1076, %r1069;
	shr.s32 	%r1083, %r1076, 31;
	xor.b32  	%r1084, %r1083, %r1076;
	xor.b32  	%r1085, %r1083, %r1077;
	cvt.u64.u32 	%rd103, %r1084;
	shl.b64 	%rd104, %rd103, 32;
	cvt.u64.u32 	%rd105, %r1085;
	or.b64  	%rd106, %rd104, %rd105;
	cvt.rn.f64.s64 	%fd13, %rd106;
	mul.f64 	%fd14, %fd13, 0d3BF921FB54442D19;
	cvt.rn.f32.f64 	%f100, %fd14;
	neg.f32 	%f101, %f100;
	setp.lt.s32 	%p95, %r1082, 0;
	selp.f32 	%f197, %f101, %f100, %p95;
$L__BB6_148:
	ld.param.u64 	%rd129, [_Z23init_complex_conditionsPfS_S_j_param_1];
	setp.ltu.f32 	%p96, %f23, 0f47CE4780;
	add.s32 	%r1087, %r1471, 1;
	mul.rn.f32 	%f103, %f197, %f197;
	and.b32  	%r1088, %r1471, 1;
	setp.eq.b32 	%p97, %r1088, 1;
	selp.f32 	%f104, %f197, 0f3F800000, %p97;
	fma.rn.f32 	%f105, %f103, %f104, 0f00000000;
	fma.rn.f32 	%f106, %f103, 0f37CBAC00, 0fBAB607ED;
	selp.f32 	%f107, 0fB94D4153, %f106, %p97;
	selp.f32 	%f108, 0f3C0885E4, 0f3D2AAABB, %p97;
	fma.rn.f32 	%f109, %f107, %f103, %f108;
	selp.f32 	%f110, 0fBE2AAAA8, 0fBEFFFFFF, %p97;
	fma.rn.f32 	%f111, %f109, %f103, %f110;
	fma.rn.f32 	%f112, %f111, %f105, %f104;
	and.b32  	%r1089, %r1087, 2;
	setp.eq.s32 	%p98, %r1089, 0;
	mov.f32 	%f113, 0f00000000;
	sub.f32 	%f114, %f113, %f112;
	selp.f32 	%f115, %f112, %f114, %p98;
	mul.f32 	%f116, %f20, 0f41200000;
	mul.f32 	%f117, %f116, %f115;
	cvta.to.global.u64 	%rd107, %rd129;
	shl.b64 	%rd108, %rd3, 2;
	add.s64 	%rd39, %rd107, %rd108;
	st.global.f32 	[%rd39], %f117;
	@%p96 bra 	$L__BB6_156;
	setp.neu.f32 	%p99, %f23, 0f7F800000;
	@%p99 bra 	$L__BB6_151;
	mov.f32 	%f120, 0f00000000;
	mul.rn.f32 	%f198, %f21, %f120;
	mov.b32 	%r1475, 0;
	bra.uni 	$L__BB6_156;
$L__BB6_151:
	mov.b32 	%r599, %f21;
	mov.b64 	%rd146, 0;
	mov.b32 	%r1472, 0;
	mov.u64 	%rd144, __cudart_i2opi_f;
	shl.b32 	%r1092, %r599, 8;
	or.b32  	%r1093, %r1092, -2147483648;
	mov.u64 	%rd145, %rd1;
$L__BB6_152:
	.pragma "nounroll";
	ld.global.nc.u32 	%r1091, [%rd144];
	mad.wide.u32 	%rd111, %r1091, %r1093, %rd146;
	shr.u64 	%rd146, %rd111, 32;
	st.local.u32 	[%rd145], %rd111;
	add.s32 	%r1472, %r1472, 1;
	add.s64 	%rd145, %rd145, 4;
	add.s64 	%rd144, %rd144, 4;
	setp.ne.s32 	%p100, %r1472, 6;
	@%p100 bra 	$L__BB6_152;
	shr.u32 	%r1094, %r599, 23;
	st.local.u32 	[%rd1+24], %rd146;
	and.b32  	%r602, %r1094, 31;
	and.b32  	%r1095, %r1094, 224;
	add.s32 	%r1096, %r1095, -128;
	shr.u32 	%r1097, %r1096, 5;
	mul.wide.u32 	%rd112, %r1097, 4;
	sub.s64 	%rd46, %rd1, %rd112;
	ld.local.u32 	%r1473, [%rd46+24];
	ld.local.u32 	%r1474, [%rd46+20];
	setp.eq.s32 	%p101, %r602, 0;
	@%p101 bra 	$L__BB6_155;
	shf.l.wrap.b32 	%r1473, %r1474, %r1473, %r602;
	ld.local.u32 	%r1098, [%rd46+16];
	shf.l.wrap.b32 	%r1474, %r1098, %r1474, %r602;
$L__BB6_155:
	shr.u32 	%r1099, %r1473, 30;
	shf.l.wrap.b32 	%r1100, %r1474, %r1473, 2;
	shl.b32 	%r1101, %r1474, 2;
	shr.u32 	%r1102, %r1100, 31;
	add.s32 	%r1103, %r1102, %r1099;
	neg.s32 	%r1104, %r1103;
	setp.lt.s32 	%p102, %r599, 0;
	selp.b32 	%r1475, %r1104, %r1103, %p102;
	xor.b32  	%r1105, %r1100, %r599;
	shr.s32 	%r1106, %r1100, 31;
	xor.b32  	%r1107, %r1106, %r1100;
	xor.b32  	%r1108, %r1106, %r1101;
	cvt.u64.u32 	%rd113, %r1107;
	shl.b64 	%rd114, %rd113, 32;
	cvt.u64.u32 	%rd115, %r1108;
	or.b64  	%rd116, %rd114, %rd115;
	cvt.rn.f64.s64 	%fd15, %rd116;
	mul.f64 	%fd16, %fd15, 0d3BF921FB54442D19;
	cvt.rn.f32.f64 	%f118, %fd16;
	neg.f32 	%f119, %f118;
	setp.lt.s32 	%p103, %r1105, 0;
	selp.f32 	%f198, %f119, %f118, %p103;
$L__BB6_156:
	setp.ltu.f32 	%p104, %f6, 0f47CE4780;
	mul.rn.f32 	%f121, %f198, %f198;
	and.b32  	%r1110, %r1475, 1;
	setp.eq.b32 	%p105, %r1110, 1;
	selp.f32 	%f122, 0f3F800000, %f198, %p105;
	fma.rn.f32 	%f123, %f121, %f122, 0f00000000;
	fma.rn.f32 	%f124, %f121, 0f37CBAC00, 0fBAB607ED;
	selp.f32 	%f125, %f124, 0fB94D4153, %p105;
	selp.f32 	%f126, 0f3D2AAABB, 0f3C0885E4, %p105;
	fma.rn.f32 	%f127, %f125, %f121, %f126;
	selp.f32 	%f128, 0fBEFFFFFF, 0fBE2AAAA8, %p105;
	fma.rn.f32 	%f129, %f127, %f121, %f128;
	fma.rn.f32 	%f130, %f129, %f123, %f122;
	and.b32  	%r1111, %r1475, 2;
	setp.eq.s32 	%p106, %r1111, 0;
	mov.f32 	%f131, 0f00000000;
	sub.f32 	%f132, %f131, %f130;
	selp.f32 	%f30, %f130, %f132, %p106;
	@%p104 bra 	$L__BB6_164;
	setp.neu.f32 	%p107, %f6, 0f7F800000;
	@%p107 bra 	$L__BB6_159;
	mov.f32 	%f135, 0f00000000;
	mul.rn.f32 	%f199, %f4, %f135;
	mov.b32 	%r1479, 0;
	bra.uni 	$L__BB6_164;
$L__BB6_159:
	mov.b32 	%r611, %f4;
	shl.b32 	%r1113, %r611, 8;
	or.b32  	%r612, %r1113, -2147483648;
	mov.b64 	%rd149, 0;
	mov.b32 	%r1476, 0;
	mov.u64 	%rd147, __cudart_i2opi_f;
	mov.u64 	%rd148, %rd1;
$L__BB6_160:
	.pragma "nounroll";
	ld.global.nc.u32 	%r1114, [%rd147];
	mad.wide.u32 	%rd119, %r1114, %r612, %rd149;
	shr.u64 	%rd149, %rd119, 32;
	st.local.u32 	[%rd148], %rd119;
	add.s32 	%r1476, %r1476, 1;
	add.s64 	%rd148, %rd148, 4;
	add.s64 	%rd147, %rd147, 4;
	setp.ne.s32 	%p108, %r1476, 6;
	@%p108 bra 	$L__BB6_160;
	shr.u32 	%r1115, %r611, 23;
	st.local.u32 	[%rd1+24], %rd149;
	and.b32  	%r615, %r1115, 31;
	and.b32  	%r1116, %r1115, 224;
	add.s32 	%r1117, %r1116, -128;
	shr.u32 	%r1118, %r1117, 5;
	mul.wide.u32 	%rd120, %r1118, 4;
	sub.s64 	%rd53, %rd1, %rd120;
	ld.local.u32 	%r1477, [%rd53+24];
	ld.local.u32 	%r1478, [%rd53+20];
	setp.eq.s32 	%p109, %r615, 0;
	@%p109 bra 	$L__BB6_163;
	shf.l.wrap.b32 	%r1477, %r1478, %r1477, %r615;
	ld.local.u32 	%r1119, [%rd53+16];
	shf.l.wrap.b32 	%r1478, %r1119, %r1478, %r615;
$L__BB6_163:
	shr.u32 	%r1120, %r1477, 30;
	shf.l.wrap.b32 	%r1121, %r1478, %r1477, 2;
	shl.b32 	%r1122, %r1478, 2;
	shr.u32 	%r1123, %r1121, 31;
	add.s32 	%r1124, %r1123, %r1120;
	neg.s32 	%r1125, %r1124;
	setp.lt.s32 	%p110, %r611, 0;
	selp.b32 	%r1479, %r1125, %r1124, %p110;
	xor.b32  	%r1126, %r1121, %r611;
	shr.s32 	%r1127, %r1121, 31;
	xor.b32  	%r1128, %r1127, %r1121;
	xor.b32  	%r1129, %r1127, %r1122;
	cvt.u64.u32 	%rd121, %r1128;
	shl.b64 	%rd122, %rd121, 32;
	cvt.u64.u32 	%rd123, %r1129;
	or.b64  	%rd124, %rd122, %rd123;
	cvt.rn.f64.s64 	%fd17, %rd124;
	mul.f64 	%fd18, %fd17, 0d3BF921FB54442D19;
	cvt.rn.f32.f64 	%f133, %fd18;
	neg.f32 	%f134, %f133;
	setp.lt.s32 	%p111, %r1126, 0;
	selp.f32 	%f199, %f134, %f133, %p111;
$L__BB6_164:
	ld.param.u32 	%r1166, [_Z23init_complex_conditionsPfS_S_j_param_3];
	ld.param.u64 	%rd130, [_Z23init_complex_conditionsPfS_S_j_param_2];
	mul.f32 	%f136, %f2, %f2;
	fma.rn.f32 	%f137, %f1, %f1, %f136;
	fma.rn.f32 	%f138, %f3, %f3, %f137;
	sqrt.rn.f32 	%f139, %f138;
	add.s32 	%r1131, %r1479, 1;
	mul.rn.f32 	%f140, %f199, %f199;
	and.b32  	%r1132, %r1479, 1;
	setp.eq.b32 	%p112, %r1132, 1;
	selp.f32 	%f141, %f199, 0f3F800000, %p112;
	fma.rn.f32 	%f142, %f140, %f141, 0f00000000;
	fma.rn.f32 	%f143, %f140, 0f37CBAC00, 0fBAB607ED;
	selp.f32 	%f144, 0fB94D4153, %f143, %p112;
	selp.f32 	%f145, 0f3C0885E4, 0f3D2AAABB, %p112;
	fma.rn.f32 	%f146, %f144, %f140, %f145;
	selp.f32 	%f147, 0fBE2AAAA8, 0fBEFFFFFF, %p112;
	fma.rn.f32 	%f148, %f146, %f140, %f147;
	fma.rn.f32 	%f149, %f148, %f142, %f141;
	and.b32  	%r1133, %r1131, 2;
	setp.eq.s32 	%p113, %r1133, 0;
	mov.f32 	%f150, 0f00000000;
	sub.f32 	%f151, %f150, %f149;
	selp.f32 	%f152, %f149, %f151, %p113;
	mul.f32 	%f153, %f30, 0f41200000;
	mul.f32 	%f154, %f153, %f152;
	cvta.to.global.u64 	%rd125, %rd130;
	shl.b64 	%rd126, %rd3, 2;
	add.s64 	%rd127, %rd125, %rd126;
	st.global.f32 	[%rd127], %f154;
	shr.u32 	%r1134, %r1188, 2;
	xor.b32  	%r1135, %r1134, %r1188;
	shl.b32 	%r1136, %r1184, 4;
	shl.b32 	%r1137, %r1135, 1;
	xor.b32  	%r1138, %r1137, %r1136;
	xor.b32  	%r1139, %r1138, %r1135;
	xor.b32  	%r1140, %r1139, %r1184;
	xor.b32  	%r1141, %r1166, -1429050551;
	mul.lo.s32 	%r1142, %r1141, 1099087573;
	add.s32 	%r1143, %r1142, %r1140;
	add.s32 	%r1144, %r1143, -637770787;
	cvt.rn.f32.u32 	%f155, %r1144;
	fma.rn.f32 	%f156, %f155, 0f2F800000, 0f2F000000;
	add.f32 	%f157, %f156, 0fBF000000;
	ld.global.f32 	%f158, [%rd24];
	fma.rn.f32 	%f159, %f157, 0f40000000, %f158;
	st.global.f32 	[%rd24], %f159;
	shr.u32 	%r1145, %r1187, 2;
	xor.b32  	%r1146, %r1145, %r1187;
	shl.b32 	%r1147, %r1140, 4;
	shl.b32 	%r1148, %r1146, 1;
	xor.b32  	%r1149, %r1148, %r1147;
	xor.b32  	%r1150, %r1149, %r1146;
	xor.b32  	%r1151, %r1150, %r1140;
	add.s32 	%r1152, %r1142, %r1151;
	add.s32 	%r1153, %r1152, -637408350;
	cvt.rn.f32.u32 	%f160, %r1153;
	fma.rn.f32 	%f161, %f160, 0f2F800000, 0f2F000000;
	add.f32 	%f162, %f161, 0fBF000000;
	ld.global.f32 	%f163, [%rd39];
	fma.rn.f32 	%f164, %f162, 0f40000000, %f163;
	st.global.f32 	[%rd39], %f164;
	shr.u32 	%r1154, %r1186, 2;
	xor.b32  	%r1155, %r1154, %r1186;
	shl.b32 	%r1156, %r1151, 4;
	shl.b32 	%r1157, %r1155, 1;
	xor.b32  	%r1158, %r1157, %r1156;
	xor.b32  	%r1159, %r1158, %r1155;
	xor.b32  	%r1160, %r1159, %r1151;
	add.s32 	%r1161, %r1142, %r1160;
	add.s32 	%r1162, %r1161, -637045913;
	cvt.rn.f32.u32 	%f165, %r1162;
	fma.rn.f32 	%f166, %f165, 0f2F800000, 0f2F000000;
	add.f32 	%f167, %f166, 0fBF000000;
	ld.global.f32 	%f168, [%rd127];
	fma.rn.f32 	%f169, %f167, 0f40000000, %f168;
	st.global.f32 	[%rd127], %f169;
	mul.f32 	%f170, %f139, %f139;
	div.rn.f32 	%f171, %f170, 0fBDCCCCCD;
	fma.rn.f32 	%f172, %f171, 0f3BBB989D, 0f3F000000;
	cvt.sat.f32.f32 	%f173, %f172;
	mov.f32 	%f174, 0f4B400001;
	mov.f32 	%f175, 0f437C0000;
	fma.rm.f32 	%f176, %f173, %f175, %f174;
	add.f32 	%f177, %f176, 0fCB40007F;
	neg.f32 	%f178, %f177;
	fma.rn.f32 	%f179, %f171, 0f3FB8AA3B, %f178;
	fma.rn.f32 	%f180, %f171, 0f32A57060, %f179;
	mov.b32 	%r1163, %f176;
	shl.b32 	%r1164, %r1163, 23;
	mov.b32 	%f181, %r1164;
	ex2.approx.ftz.f32 	%f182, %f180;
	mul.f32 	%f183, %f182, %f181;
	mul.f32 	%f184, %f183, 0f41A00000;
	sub.f32 	%f185, %f3, %f2;
	ld.global.f32 	%f186, [%rd24];
	fma.rn.f32 	%f187, %f185, %f184, %f186;
	st.global.f32 	[%rd24], %f187;
	sub.f32 	%f188, %f1, %f3;
	ld.global.f32 	%f189, [%rd39];
	fma.rn.f32 	%f190, %f188, %f184, %f189;
	st.global.f32 	[%rd39], %f190;
	sub.f32 	%f191, %f2, %f1;
	ld.global.f32 	%f192, [%rd127];
	fma.rn.f32 	%f193, %f191, %f184, %f192;
	st.global.f32 	[%rd127], %f193;
$L__BB6_165:
	ret;

}


// ===== COMPILED SASS (sm_100) =====

	.target	sm_100

	.elftype	@"ET_EXEC"


//--------------------- .note.nv.tkinfo           --------------------------
	.section	.note.nv.tkinfo,"",@"SHT_NOTE"
	.sectionflags	@"SHF_NOTE_NV_TKINFO"
	.tkinfo
        /*0018*/ 	.word	0x00000002
        /*0030*/ 	.string	""
        /*0030*/ 	.string	"ptxas"
        /*0030*/ 	.string	"Cuda compilation tools, release 13.0, V13.0.88"
        /*0030*/ 	.string	"Build cuda_13.0.r13.0/compiler.36424714_0"
        /*0030*/ 	.string	"-arch sm_100 -m 64 "



//--------------------- .note.nv.cuinfo           --------------------------
	.section	.note.nv.cuinfo,"",@"SHT_NOTE"
	.sectionflags	@"SHF_NOTE_NV_CUINFO"
        /*0018*/ 	.short	0x0002
        /*001a*/ 	.short	0x0064
        /*001c*/ 	.short	0x0082
	.zero		2


//--------------------- .nv.info                  --------------------------
	.section	.nv.info,"",@"SHT_CUDA_INFO"
	.align	4


	//----- nvinfo : EIATTR_REGCOUNT
	.align		4
        /*0000*/ 	.byte	0x04, 0x2f
        /*0002*/ 	.short	(.L_11 - .L_10)
	.align		4
.L_10:
        /*0004*/ 	.word	index@(_Z13advect_kernelPfS_S_S_S_9SimParams)
        /*0008*/ 	.word	0x00000018


	//----- nvinfo : EIATTR_FRAME_SIZE
	.align		4
.L_11:
        /*000c*/ 	.byte	0x04, 0x11
        /*000e*/ 	.short	(.L_13 - .L_12)
	.align		4
.L_12:
        /*0010*/ 	.word	index@(_Z13advect_kernelPfS_S_S_S_9SimParams)
        /*0014*/ 	.word	0x00000000


	//----- nvinfo : EIATTR_REGCOUNT
	.align		4
.L_13:
        /*0018*/ 	.byte	0x04, 0x2f
        /*001a*/ 	.short	(.L_15 - .L_14)
	.align		4
.L_14:
        /*001c*/ 	.word	index@(_Z14diffuse_kernelPfS_ff)
        /*0020*/ 	.word	0x00000016


	//----- nvinfo : EIATTR_FRAME_SIZE
	.align		4
.L_15:
        /*0024*/ 	.byte	0x04, 0x11
        /*0026*/ 	.short	(.L_17 - .L_16)
	.align		4
.L_16:
        /*0028*/ 	.word	index@($__internal_6_$__cuda_sm3x_div_rn_noftz_f32_slowpath)
        /*002c*/ 	.word	0x00000000


	//----- nvinfo : EIATTR_FRAME_SIZE
	.align		4
.L_17:
        /*0030*/ 	.byte	0x04, 0x11
        /*0032*/ 	.short	(.L_19 - .L_18)
	.align		4
.L_18:
        /*0034*/ 	.word	index@(_Z14diffuse_kernelPfS_ff)
        /*0038*/ 	.word	0x00000000


	//----- nvinfo : EIATTR_REGCOUNT
	.align		4
.L_19:
        /*003c*/ 	.byte	0x04, 0x2f
        /*003e*/ 	.short	(.L_21 - .L_20)
	.align		4
.L_20:
        /*0040*/ 	.word	index@(_Z15project_kernel1PfS_S_S_S_)
        /*0044*/ 	.word	0x00000012


	//----- nvinfo : EIATTR_FRAME_SIZE
	.align		4
.L_21:
        /*0048*/ 	.byte	0x04, 0x11
        /*004a*/ 	.short	(.L_23 - .L_22)
	.align		4
.L_22:
        /*004c*/ 	.word	index@($__internal_5_$__cuda_sm3x_div_rn_noftz_f32_slowpath)
        /*0050*/ 	.word	0x00000000


	//----- nvinfo : EIATTR_FRAME_SIZE
	.align		4
.L_23:
        /*0054*/ 	.byte	0x04, 0x11
        /*0056*/ 	.short	(.L_25 - .L_24)
	.align		4
.L_24:
        /*0058*/ 	.word	index@(_Z15project_kernel1PfS_S_S_S_)
        /*005c*/ 	.word	0x00000000


	//----- nvinfo : EIATTR_REGCOUNT
	.align		4
.L_25:
        /*0060*/ 	.byte	0x04, 0x2f
        /*0062*/ 	.short	(.L_27 - .L_26)
	.align		4
.L_26:
        /*0064*/ 	.word	index@(_Z15project_kernel2PfS_S_S_S_)
        /*0068*/ 	.word	0x00000014


	//----- nvinfo : EIATTR_FRAME_SIZE
	.align		4
.L_27:
        /*006c*/ 	.byte	0x04, 0x11
        /*006e*/ 	.short	(.L_29 - .L_28)
	.align		4
.L_28:
        /*0070*/ 	.word	index@($__internal_4_$__cuda_sm3x_div_rn_noftz_f32_slowpath)
        /*0074*/ 	.word	0x00000000


	//----- nvinfo : EIATTR_FRAME_SIZE
	.align		4
.L_29:
        /*0078*/ 	.byte	0x04, 0x11
        /*007a*/ 	.short	(.L_31 - .L_30)
	.align		4
.L_30:
        /*007c*/ 	.word	index@(_Z15project_kernel2PfS_S_S_S_)
        /*0080*/ 	.word	0x00000000


	//----- nvinfo : EIATTR_REGCOUNT
	.align		4
.L_31:
        /*0084*/ 	.byte	0x04, 0x2f
        /*0086*/ 	.short	(.L_33 - .L_32)
	.align		4
.L_32:
        /*0088*/ 	.word	index@(_Z15project_kernel3PfS_S_S_)
        /*008c*/ 	.word	0x00000018


	//----- nvinfo : EIATTR_FRAME_SIZE
	.align		4
.L_33:
        /*0090*/ 	.byte	0x04, 0x11
        /*0092*/ 	.short	(.L_35 - .L_34)
	.align		4
.L_34:
        /*0094*/ 	.word	index@(_Z15project_kernel3PfS_S_S_)
        /*0098*/ 	.word	0x00000000


	//----- nvinfo : EIATTR_REGCOUNT
	.align		4
.L_35:
        /*009c*/ 	.byte	0x04, 0x2f
        /*009e*/ 	.short	(.L_37 - .L_36)
	.align		4
.L_36:
        /*00a0*/ 	.word	index@(_Z16vorticity_kernelPfS_S_S_)
        /*00a4*/ 	.word	0x0000001e


	//----- nvinfo : EIATTR_FRAME_SIZE
	.align		4
.L_37:
        /*00a8*/ 	.byte	0x04, 0x11
        /*00aa*/ 	.short	(.L_39 - .L_38)
	.align		4
.L_38:
        /*00ac*/ 	.word	index@($__internal_3_$__cuda_sm3x_div_rn_noftz_f32_slowpath)
        /*00b0*/ 	.word	0x00000000


	//----- nvinfo : EIATTR_FRAME_SIZE
	.align		4
.L_39:
        /*00b4*/ 	.byte	0x04, 0x11
        /*00b6*/ 	.short	(.L_41 - .L_40)
	.align		4
.L_40:
        /*00b8*/ 	.word	index@($__internal_2_$__cuda_sm20_sqrt_rn_f32_slowpath)
        /*00bc*/ 	.word	0x00000000


	//----- nvinfo : EIATTR_FRAME_SIZE
	.align		4
.L_41:
        /*00c0*/ 	.byte	0x04, 0x11
        /*00c2*/ 	.short	(.L_43 - .L_42)
	.align		4
.L_42:
        /*00c4*/ 	.word	index@(_Z16vorticity_kernelPfS_S_S_)
        /*00c8*/ 	.word	0x00000000


	//----- nvinfo : EIATTR_REGCOUNT
	.align		4
.L_43:
        /*00cc*/ 	.byte	0x04, 0x2f
        /*00ce*/ 	.short	(.L_45 - .L_44)
	.align		4
.L_44:
        /*00d0*/ 	.word	index@(_Z23init_complex_conditionsPfS_S_j)
        /*00d4*/ 	.word	0x00000020


	//----- nvinfo : EIATTR_FRAME_SIZE
	.align		4
.L_45:
        /*00d8*/ 	.byte	0x04, 0x11
        /*00da*/ 	.short	(.L_47 - .L_46)
	.align		4
.L_46:
        /*00dc*/ 	.word	index@($__internal_1_$__cuda_sm3x_div_rn_noftz_f32_slowpath)
        /*00e0*/ 	.word	0x00000050


	//----- nvinfo : EIATTR_FRAME_SIZE
	.align		4
.L_47:
        /*00e4*/ 	.byte	0x04, 0x11
        /*00e6*/ 	.short	(.L_49 - .L_48)
	.align		4
.L_48:
        /*00e8*/ 	.word	index@($__internal_0_$__cuda_sm20_sqrt_rn_f32_slowpath)
        /*00ec*/ 	.word	0x00000050


	//----- nvinfo : EIATTR_FRAME_SIZE
	.align		4
.L_49:
        /*00f0*/ 	.byte	0x04, 0x11
        /*00f2*/ 	.short	(.L_51 - .L_50)
	.align		4
.L_50:
        /*00f4*/ 	.word	index@(_Z23init_complex_conditionsPfS_S_j)
        /*00f8*/ 	.word	0x00000050


	//----- nvinfo : EIATTR_MIN_STACK_SIZE
	.align		4
.L_51:
        /*00fc*/ 	.byte	0x04, 0x12
        /*00fe*/ 	.short	(.L_53 - .L_52)
	.align		4
.L_52:
        /*0100*/ 	.word	index@(_Z23init_complex_conditionsPfS_S_j)
        /*0104*/ 	.word	0x00000050


	//----- nvinfo : EIATTR_MIN_STACK_SIZE
	.align		4
.L_53:
        /*0108*/ 	.byte	0x04, 0x12
        /*010a*/ 	.short	(.L_55 - .L_54)
	.align		4
.L_54:
        /*010c*/ 	.word	index@(_Z16vorticity_kernelPfS_S_S_)
        /*0110*/ 	.word	0x00000000


	//----- nvinfo : EIATTR_MIN_STACK_SIZE
	.align		4
.L_55:
        /*0114*/ 	.byte	0x04, 0x12
        /*0116*/ 	.short	(.L_57 - .L_56)
	.align		4
.L_56:
        /*0118*/ 	.word	index@(_Z15project_kernel3PfS_S_S_)
        /*011c*/ 	.word	0x00000000


	//----- nvinfo : EIATTR_MIN_STACK_SIZE
	.align		4
.L_57:
        /*0120*/ 	.byte	0x04, 0x12
        /*0122*/ 	.short	(.L_59 - .L_58)
	.align		4
.L_58:
        /*0124*/ 	.word	index@(_Z15project_kernel2PfS_S_S_S_)
        /*0128*/ 	.word	0x00000000


	//----- nvinfo : EIATTR_MIN_STACK_SIZE
	.align		4
.L_59:
        /*012c*/ 	.byte	0x04, 0x12
        /*012e*/ 	.short	(.L_61 - .L_60)
	.align		4
.L_60:
        /*0130*/ 	.word	index@(_Z15project_kernel1PfS_S_S_S_)
        /*0134*/ 	.word	0x00000000


	//----- nvinfo : EIATTR_MIN_STACK_SIZE
	.align		4
.L_61:
        /*0138*/ 	.byte	0x04, 0x12
        /*013a*/ 	.short	(.L_63 - .L_62)
	.align		4
.L_62:
        /*013c*/ 	.word	index@(_Z14diffuse_kernelPfS_ff)
        /*0140*/ 	.word	0x00000000


	//----- nvinfo : EIATTR_MIN_STACK_SIZE
	.align		4
.L_63:
        /*0144*/ 	.byte	0x04, 0x12
        /*0146*/ 	.short	(.L_65 - .L_64)
	.align		4
.L_64:
        /*0148*/ 	.word	index@(_Z13advect_kernelPfS_S_S_S_9SimParams)
        /*014c*/ 	.word	0x00000000
.L_65:


//--------------------- .nv.compat                --------------------------
	.section	.nv.compat,"",@"SHT_CUDA_COMPAT_INFO"
	.align	4
        /*0000*/ 	.byte	0x02, 0x09, 0x00, 0x00, 0x02, 0x02, 0x01, 0x00, 0x02, 0x05, 0x05, 0x00, 0x03, 0x07, 0x01, 0x01
        /*0010*/ 	.byte	0x02, 0x03, 0x00, 0x00, 0x02, 0x06, 0x01, 0x00, 0x04, 0x0b, 0x08, 0x00, 0x01, 0x00, 0x00, 0x00
        /*0020*/ 	.byte	0x00, 0x00, 0x00, 0x00


//--------------------- .nv.info._Z23init_complex_conditionsPfS_S_j --------------------------
	.section	.nv.info._Z23init_complex_conditionsPfS_S_j,"",@"SHT_CUDA_INFO"
	.sectionflags	@""
	.align	4


	//----- nvinfo : EIATTR_CUDA_API_VERSION
	.align		4
        /*0000*/ 	.byte	0x04, 0x37
        /*0002*/ 	.short	(.L_67 - .L_66)
.L_66:
        /*0004*/ 	.word	0x00000082


	//----- nvinfo : EIATTR_KPARAM_INFO
	.align		4
.L_67:
        /*0008*/ 	.byte	0x04, 0x17
        /*000a*/ 	.short	(.L_69 - .L_68)
.L_68:
        /*000c*/ 	.word	0x00000000
        /*0010*/ 	.short	0x0003
        /*0012*/ 	.short	0x0018
        /*0014*/ 	.byte	0x00, 0xf0, 0x11, 0x00


	//----- nvinfo : EIATTR_KPARAM_INFO
	.align		4
.L_69:
        /*0018*/ 	.byte	0x04, 0x17
        /*001a*/ 	.short	(.L_71 - .L_70)
.L_70:
        /*001c*/ 	.word	0x00000000
        /*0020*/ 	.short	0x0002
        /*0022*/ 	.short	0x0010
        /*0024*/ 	.byte	0x00, 0xf5, 0x21, 0x00


	//----- nvinfo : EIATTR_KPARAM_INFO
	.align		4
.L_71:
        /*0028*/ 	.byte	0x04, 0x17
        /*002a*/ 	.short	(.L_73 - .L_72)
.L_72:
        /*002c*/ 	.word	0x00000000
        /*0030*/ 	.short	0x0001
        /*0032*/ 	.short	0x0008
        /*0034*/ 	.byte	0x00, 0xf5, 0x21, 0x00


	//----- nvinfo : EIATTR_KPARAM_INFO
	.align		4
.L_73:
        /*0038*/ 	.byte	0x04, 0x17
        /*003a*/ 	.short	(.L_75 - .L_74)
.L_74:
        /*003c*/ 	.word	0x00000000
        /*0040*/ 	.short	0x0000
        /*0042*/ 	.short	0x0000
        /*0044*/ 	.byte	0x00, 0xf5, 0x21, 0x00


	//----- nvinfo : EIATTR_SPARSE_MMA_MASK
	.align		4
.L_75:
        /*0048*/ 	.byte	0x03, 0x50
        /*004a*/ 	.short	0x0000


	//----- nvinfo : EIATTR_MAXREG_COUNT
	.align		4
        /*004c*/ 	.byte	0x03, 0x1b
        /*004e*/ 	.short	0x00ff


	//----- nvinfo : EIATTR_MERCURY_ISA_VERSION
	.align		4
        /*0050*/ 	.byte	0x03, 0x5f
        /*0052*/ 	.short	0x0101


	//----- nvinfo : EIATTR_VRC_CTA_INIT_COUNT
	.align		4
        /*0054*/ 	.byte	0x02, 0x4a
	.zero		1
	.zero		1


	//----- nvinfo : EIATTR_EXIT_INSTR_OFFSETS
	.align		4
        /*0058*/ 	.byte	0x04, 0x1c
        /*005a*/ 	.short	(.L_77 - .L_76)


	//   ....[0]....
.L_76:
        /*005c*/ 	.word	0x00000110


	//   ....[1]....
        /*0060*/ 	.word	0x000050d0


	//----- nvinfo : EIATTR_CRS_STACK_SIZE
	.align		4
.L_77:
        /*0064*/ 	.byte	0x04, 0x1e
        /*0066*/ 	.short	(.L_79 - .L_78)
.L_78:
        /*0068*/ 	.word	0x00000000


	//----- nvinfo : EIATTR_CBANK_PARAM_SIZE
	.align		4
.L_79:
        /*006c*/ 	.byte	0x03, 0x19
        /*006e*/ 	.short	0x001c


	//----- nvinfo : EIATTR_PARAM_CBANK
	.align		4
        /*0070*/ 	.byte	0x04, 0x0a
        /*0072*/ 	.short	(.L_81 - .L_80)
	.align		4
.L_80:
        /*0074*/ 	.word	index@(.nv.constant0._Z23init_complex_conditionsPfS_S_j)
        /*0078*/ 	.short	0x0380
        /*007a*/ 	.short	0x001c


	//----- nvinfo : EIATTR_SW_WAR
	.align		4
.L_81:
        /*007c*/ 	.byte	0x04, 0x36
        /*007e*/ 	.short	(.L_83 - .L_82)
.L_82:
        /*0080*/ 	.word	0x00000008
.L_83:


//--------------------- .nv.info._Z16vorticity_kernelPfS_S_S_ --------------------------
	.section	.nv.info._Z16vorticity_kernelPfS_S_S_,"",@"SHT_CUDA_INFO"
	.sectionflags	@""
	.align	4


	//----- nvinfo : EIATTR_CUDA_API_VERSION
	.align		4
        /*0000*/ 	.byte	0x04, 0x37
        /*0002*/ 	.short	(.L_85 - .L_84)
.L_84:
        /*0004*/ 	.word	0x00000082


	//----- nvinfo : EIATTR_KPARAM_INFO
	.align		4
.L_85:
        /*0008*/ 	.byte	0x04, 0x17
        /*000a*/ 	.short	(.L_87 - .L_86)
.L_86:
        /*000c*/ 	.word	0x00000000
        /*0010*/ 	.short	0x0003
        /*0012*/ 	.short	0x0018
        /*0014*/ 	.byte	0x00, 0xf5, 0x21, 0x00


	//----- nvinfo : EIATTR_KPARAM_INFO
	.align		4
.L_87:
        /*0018*/ 	.byte	0x04, 0x17
        /*001a*/ 	.short	(.L_89 - .L_88)
.L_88:
        /*001c*/ 	.word	0x00000000
        /*0020*/ 	.short	0x0002
        /*0022*/ 	.short	0x0010
        /*0024*/ 	.byte	0x00, 0xf5, 0x21, 0x00


	//----- nvinfo : EIATTR_KPARAM_INFO
	.align		4
.L_89:
        /*0028*/ 	.byte	0x04, 0x17
        /*002a*/ 	.short	(.L_91 - .L_90)
.L_90:
        /*002c*/ 	.word	0x00000000
        /*0030*/ 	.short	0x0001
        /*0032*/ 	.short	0x0008
        /*0034*/ 	.byte	0x00, 0xf5, 0x21, 0x00


	//----- nvinfo : EIATTR_KPARAM_INFO
	.align		4
.L_91:
        /*0038*/ 	.byte	0x04, 0x17
        /*003a*/ 	.short	(.L_93 - .L_92)
.L_92:
        /*003c*/ 	.word	0x00000000
        /*0040*/ 	.short	0x0000
        /*0042*/ 	.short	0x0000
        /*0044*/ 	.byte	0x00, 0xf5, 0x21, 0x00


	//----- nvinfo : EIATTR_SPARSE_MMA_MASK
	.align		4
.L_93:
        /*0048*/ 	.byte	0x03, 0x50
        /*004a*/ 	.short	0x0000


	//----- nvinfo : EIATTR_MAXREG_COUNT
	.align		4
        /*004c*/ 	.byte	0x03, 0x1b
        /*004e*/ 	.short	0x00ff


	//----- nvinfo : EIATTR_MERCURY_ISA_VERSION
	.align		4
        /*0050*/ 	.byte	0x03, 0x5f
        /*0052*/ 	.short	0x0101


	//----- nvinfo : EIATTR_VRC_CTA_INIT_COUNT
	.align		4
        /*0054*/ 	.byte	0x02, 0x4a
	.zero		1
	.zero		1


	//----- nvinfo : EIATTR_EXIT_INSTR_OFFSETS
	.align		4
        /*0058*/ 	.byte	0x04, 0x1c
        /*005a*/ 	.short	(.L_95 - .L_94)


	//   ....[0]....
.L_94:
        /*005c*/ 	.word	0x00000110


	//   ....[1]....
        /*0060*/ 	.word	0x000012b0


	//----- nvinfo : EIATTR_CRS_STACK_SIZE
	.align		4
.L_95:
        /*0064*/ 	.byte	0x04, 0x1e
        /*0066*/ 	.short	(.L_97 - .L_96)
.L_96:
        /*0068*/ 	.word	0x00000000


	//----- nvinfo : EIATTR_CBANK_PARAM_SIZE
	.align		4
.L_97:
        /*006c*/ 	.byte	0x03, 0x19
        /*006e*/ 	.short	0x0020


	//----- nvinfo : EIATTR_PARAM_CBANK
	.align		4
        /*0070*/ 	.byte	0x04, 0x0a
        /*0072*/ 	.short	(.L_99 - .L_98)
	.align		4
.L_98:
        /*0074*/ 	.word	index@(.nv.constant0._Z16vorticity_kernelPfS_S_S_)
        /*0078*/ 	.short	0x0380
        /*007a*/ 	.short	0x0020


	//----- nvinfo : EIATTR_SW_WAR
	.align		4
.L_99:
        /*007c*/ 	.byte	0x04, 0x36
        /*007e*/ 	.short	(.L_101 - .L_100)
.L_100:
        /*0080*/ 	.word	0x00000008
.L_101:


//--------------------- .nv.info._Z15project_kernel3PfS_S_S_ --------------------------
	.section	.nv.info._Z15project_kernel3PfS_S_S_,"",@"SHT_CUDA_INFO"
	.sectionflags	@""
	.align	4


	//----- nvinfo : EIATTR_CUDA_API_VERSION
	.align		4
        /*0000*/ 	.byte	0x04, 0x37
        /*0002*/ 	.short	(.L_103 - .L_102)
.L_102:
        /*0004*/ 	.word	0x00000082


	//----- nvinfo : EIATTR_KPARAM_INFO
	.align		4
.L_103:
        /*0008*/ 	.byte	0x04, 0x17
        /*000a*/ 	.short	(.L_105 - .L_104)
.L_104:
        /*000c*/ 	.word	0x00000000
        /*0010*/ 	.short	0x0003
        /*0012*/ 	.short	0x0018
        /*0014*/ 	.byte	0x00, 0xf5, 0x21, 0x00


	//----- nvinfo : EIATTR_KPARAM_INFO
	.align		4
.L_105:
        /*0018*/ 	.byte	0x04, 0x17
        /*001a*/ 	.short	(.L_107 - .L_106)
.L_106:
        /*001c*/ 	.word	0x00000000
        /*0020*/ 	.short	0x0002
        /*0022*/ 	.short	0x0010
        /*0024*/ 	.byte	0x00, 0xf5, 0x21, 0x00


	//----- nvinfo : EIATTR_KPARAM_INFO
	.align		4
.L_107:
        /*0028*/ 	.byte	0x04, 0x17
        /*002a*/ 	.short	(.L_109 - .L_108)
.L_108:
        /*002c*/ 	.word	0x00000000
        /*0030*/ 	.short	0x0001
        /*0032*/ 	.short	0x0008
        /*0034*/ 	.byte	0x00, 0xf5, 0x21, 0x00


	//----- nvinfo : EIATTR_KPARAM_INFO
	.align		4
.L_109:
        /*0038*/ 	.byte	0x04, 0x17
        /*003a*/ 	.short	(.L_111 - .L_110)
.L_110:
        /*003c*/ 	.word	0x00000000
        /*0040*/ 	.short	0x0000
        /*0042*/ 	.short	0x0000
        /*0044*/ 	.byte	0x00, 0xf5, 0x21, 0x00


	//----- nvinfo : EIATTR_SPARSE_MMA_MASK
	.align		4
.L_111:
        /*0048*/ 	.byte	0x03, 0x50
        /*004a*/ 	.short	0x0000


	//----- nvinfo : EIATTR_MAXREG_COUNT
	.align		4
        /*004c*/ 	.byte	0x03, 0x1b
        /*004e*/ 	.short	0x00ff


	//----- nvinfo : EIATTR_MERCURY_ISA_VERSION
	.align		4
        /*0050*/ 	.byte	0x03, 0x5f
        /*0052*/ 	.short	0x0101


	//----- nvinfo : EIATTR_VRC_CTA_INIT_COUNT
	.align		4
        /*0054*/ 	.byte	0x02, 0x4a
	.zero		1
	.zero		1


	//----- nvinfo : EIATTR_EXIT_INSTR_OFFSETS
	.align		4
        /*0058*/ 	.byte	0x04, 0x1c
        /*005a*/ 	.short	(.L_113 - .L_112)


	//   ....[0]....
.L_112:
        /*005c*/ 	.word	0x00000110


	//   ....[1]....
        /*0060*/ 	.word	0x00000350


	//----- nvinfo : EIATTR_CBANK_PARAM_SIZE
	.align		4
.L_113:
        /*0064*/ 	.byte	0x03, 0x19
        /*0066*/ 	.short	0x0020


	//----- nvinfo : EIATTR_PARAM_CBANK
	.align		4
        /*0068*/ 	.byte	0x04, 0x0a
        /*006a*/ 	.short	(.L_115 - .L_114)
	.align		4
.L_114:
        /*006c*/ 	.word	index@(.nv.constant0._Z15project_kernel3PfS_S_S_)
        /*0070*/ 	.short	0x0380
        /*0072*/ 	.short	0x0020


	//----- nvinfo : EIATTR_SW_WAR
	.align		4
.L_115:
        /*0074*/ 	.byte	0x04, 0x36
        /*0076*/ 	.short	(.L_117 - .L_116)
.L_116:
        /*0078*/ 	.word	0x00000008
.L_117:


//--------------------- .nv.info._Z15project_kernel2PfS_S_S_S_ --------------------------
	.section	.nv.info._Z15project_kernel2PfS_S_S_S_,"",@"SHT_CUDA_INFO"
	.sectionflags	@""
	.align	4


	//----- nvinfo : EIATTR_CUDA_API_VERSION
	.align		4
        /*0000*/ 	.byte	0x04, 0x37
        /*0002*/ 	.short	(.L_119 - .L_118)
.L_118:
        /*0004*/ 	.word	0x00000082


	//----- nvinfo : EIATTR_KPARAM_INFO
	.align		4
.L_119:
        /*0008*/ 	.byte	0x04, 0x17
        /*000a*/ 	.short	(.L_121 - .L_120)
.L_120:
        /*000c*/ 	.word	0x00000000
        /*0010*/ 	.short	0x0004
        /*0012*/ 	.short	0x0020
        /*0014*/ 	.byte	0x00, 0xf5, 0x21, 0x00


	//----- nvinfo : EIATTR_KPARAM_INFO
	.align		4
.L_121:
        /*0018*/ 	.byte	0x04, 0x17
        /*001a*/ 	.short	(.L_123 - .L_122)
.L_122:
        /*001c*/ 	.word	0x00000000
        /*0020*/ 	.short	0x0003
        /*0022*/ 	.short	0x0018
        /*0024*/ 	.byte	0x00, 0xf5, 0x21, 0x00


	//----- nvinfo : EIATTR_KPARAM_INFO
	.align		4
.L_123:
        /*0028*/ 	.byte	0x04, 0x17
        /*002a*/ 	.short	(.L_125 - .L_124)
.L_124:
        /*002c*/ 	.word	0x00000000
        /*0030*/ 	.short	0x0002
        /*0032*/ 	.short	0x0010
        /*0034*/ 	.byte	0x00, 0xf5, 0x21, 0x00


	//----- nvinfo : EIATTR_KPARAM_INFO
	.align		4
.L_125:
        /*0038*/ 	.byte	0x04, 0x17
        /*003a*/ 	.short	(.L_127 - .L_126)
.L_126:
        /*003c*/ 	.word	0x00000000
        /*0040*/ 	.short	0x0001
        /*0042*/ 	.short	0x0008
        /*0044*/ 	.byte	0x00, 0xf5, 0x21, 0x00


	//----- nvinfo : EIATTR_KPARAM_INFO
	.align		4
.L_127:
        /*0048*/ 	.byte	0x04, 0x17
        /*004a*/ 	.short	(.L_129 - .L_128)
.L_128:
        /*004c*/ 	.word	0x00000000
        /*0050*/ 	.short	0x0000
        /*0052*/ 	.short	0x0000
        /*0054*/ 	.byte	0x00, 0xf5, 0x21, 0x00


	//----- nvinfo : EIATTR_SPARSE_MMA_MASK
	.align		4
.L_129:
        /*0058*/ 	.byte	0x03, 0x50
        /*005a*/ 	.short	0x0000


	//----- nvinfo : EIATTR_MAXREG_COUNT
	.align		4
        /*005c*/ 	.byte	0x03, 0x1b
        /*005e*/ 	.short	0x00ff


	//----- nvinfo : EIATTR_MERCURY_ISA_VERSION
	.align		4
        /*0060*/ 	.byte	0x03, 0x5f
        /*0062*/ 	.short	0x0101


	//----- nvinfo : EIATTR_VRC_CTA_INIT_COUNT
	.align		4
        /*0064*/ 	.byte	0x02, 0x4a
	.zero		1
	.zero		1


	//----- nvinfo : EIATTR_EXIT_INSTR_OFFSETS
	.align		4
        /*0068*/ 	.byte	0x04, 0x1c
        /*006a*/ 	.short	(.L_131 - .L_130)


	//   ....[0]....
.L_130:
        /*006c*/ 	.word	0x00000110


	//   ....[1]....
        /*0070*/ 	.word	0x000003b0


	//----- nvinfo : EIATTR_CRS_STACK_SIZE
	.align		4
.L_131:
        /*0074*/ 	.byte	0x04, 0x1e
        /*0076*/ 	.short	(.L_133 - .L_132)
.L_132:
        /*0078*/ 	.word	0x00000000


	//----- nvinfo : EIATTR_CBANK_PARAM_SIZE
	.align		4
.L_133:
        /*007c*/ 	.byte	0x03, 0x19
        /*007e*/ 	.short	0x0028


	//----- nvinfo : EIATTR_PARAM_CBANK
	.align		4
        /*0080*/ 	.byte	0x04, 0x0a
        /*0082*/ 	.short	(.L_135 - .L_134)
	.align		4
.L_134:
        /*0084*/ 	.word	index@(.nv.constant0._Z15project_kernel2PfS_S_S_S_)
        /*0088*/ 	.short	0x0380
        /*008a*/ 	.short	0x0028


	//----- nvinfo : EIATTR_SW_WAR
	.align		4
.L_135:
        /*008c*/ 	.byte	0x04, 0x36
        /*008e*/ 	.short	(.L_137 - .L_136)
.L_136:
        /*0090*/ 	.word	0x00000008
.L_137:


//--------------------- .nv.info._Z15project_kernel1PfS_S_S_S_ --------------------------
	.section	.nv.info._Z15project_kernel1PfS_S_S_S_,"",@"SHT_CUDA_INFO"
	.sectionflags	@""
	.align	4


	//----- nvinfo : EIATTR_CUDA_API_VERSION
	.align		4
        /*0000*/ 	.byte	0x04, 0x37
        /*0002*/ 	.short	(.L_139 - .L_138)
.L_138:
        /*0004*/ 	.word	0x00000082


	//----- nvinfo : EIATTR_KPARAM_INFO
	.align		4
.L_139:
        /*0008*/ 	.byte	0x04, 0x17
        /*000a*/ 	.short	(.L_141 - .L_140)
.L_140:
        /*000c*/ 	.word	0x00000000
        /*0010*/ 	.short	0x0004
        /*0012*/ 	.short	0x0020
        /*0014*/ 	.byte	0x00, 0xf5, 0x21, 0x00


	//----- nvinfo : EIATTR_KPARAM_INFO
	.align		4
.L_141:
        /*0018*/ 	.byte	0x04, 0x17
        /*001a*/ 	.short	(.L_143 - .L_142)
.L_142:
        /*001c*/ 	.word	0x00000000
        /*0020*/ 	.short	0x0003
        /*0022*/ 	.short	0x0018
        /*0024*/ 	.byte	0x00, 0xf5, 0x21, 0x00


	//----- nvinfo : EIATTR_KPARAM_INFO
	.align		4
.L_143:
        /*0028*/ 	.byte	0x04, 0x17
        /*002a*/ 	.short	(.L_145 - .L_144)
.L_144:
        /*002c*/ 	.word	0x00000000
        /*0030*/ 	.short	0x0002
        /*0032*/ 	.short	0x0010
        /*0034*/ 	.byte	0x00, 0xf5, 0x21, 0x00


	//----- nvinfo : EIATTR_KPARAM_INFO
	.align		4
.L_145:
        /*0038*/ 	.byte	0x04, 0x17
        /*003a*/ 	.short	(.L_147 - .L_146)
.L_146:
        /*003c*/ 	.word	0x00000000
        /*0040*/ 	.short	0x0001
        /*0042*/ 	.short	0x0008
        /*0044*/ 	.byte	0x00, 0xf5, 0x21, 0x00


	//----- nvinfo : EIATTR_KPARAM_INFO
	.align		4
.L_147:
        /*0048*/ 	.byte	0x04, 0x17
        /*004a*/ 	.short	(.L_149 - .L_148)
.L_148:
        /*004c*/ 	.word	0x00000000
        /*0050*/ 	.short	0x0000
        /*0052*/ 	.short	0x0000
        /*0054*/ 	.byte	0x00, 0xf5, 0x21, 0x00


	//----- nvinfo : EIATTR_SPARSE_MMA_MASK
	.align		4
.L_149:
        /*0058*/ 	.byte	0x03, 0x50
        /*005a*/ 	.short	0x0000


	//----- nvinfo : EIATTR_MAXREG_COUNT
	.align		4
        /*005c*/ 	.byte	0x03, 0x1b
        /*005e*/ 	.short	0x00ff


	//----- nvinfo : EIATTR_MERCURY_ISA_VERSION
	.align		4
        /*0060*/ 	.byte	0x03, 0x5f
        /*0062*/ 	.short	0x0101


	//----- nvinfo : EIATTR_VRC_CTA_INIT_COUNT
	.align		4
        /*0064*/ 	.byte	0x02, 0x4a
	.zero		1
	.zero		1


	//----- nvinfo : EIATTR_EXIT_INSTR_OFFSETS
	.align		4
        /*0068*/ 	.byte	0x04, 0x1c
        /*006a*/ 	.short	(.L_151 - .L_150)


	//   ....[0]....
.L_150:
        /*006c*/ 	.word	0x00000110


	//   ....[1]....
        /*0070*/ 	.word	0x00000400


	//----- nvinfo : EIATTR_CRS_STACK_SIZE
	.align		4
.L_151:
        /*0074*/ 	.byte	0x04, 0x1e
        /*0076*/ 	.short	(.L_153 - .L_152)
.L_152:
        /*0078*/ 	.word	0x00000000


	//----- nvinfo : EIATTR_CBANK_PARAM_SIZE
	.align		4
.L_153:
        /*007c*/ 	.byte	0x03, 0x19
        /*007e*/ 	.short	0x0028


	//----- nvinfo : EIATTR_PARAM_CBANK
	.align		4
        /*0080*/ 	.byte	0x04, 0x0a
        /*0082*/ 	.short	(.L_155 - .L_154)
	.align		4
.L_154:
        /*0084*/ 	.word	index@(.nv.constant0._Z15project_kernel1PfS_S_S_S_)
        /*0088*/ 	.short	0x0380
        /*008a*/ 	.short	0x0028


	//----- nvinfo : EIATTR_SW_WAR
	.align		4
.L_155:
        /*008c*/ 	.byte	0x04, 0x36
        /*008e*/ 	.short	(.L_157 - .L_156)
.L_156:
        /*0090*/ 	.word	0x00000008
.L_157:


//--------------------- .nv.info._Z14diffuse_kernelPfS_ff --------------------------
	.section	.nv.info._Z14diffuse_kernelPfS_ff,"",@"SHT_CUDA_INFO"
	.sectionflags	@""
	.align	4


	//----- nvinfo : EIATTR_CUDA_API_VERSION
	.align		4
        /*0000*/ 	.byte	0x04, 0x37
        /*0002*/ 	.short	(.L_159 - .L_158)
.L_158:
        /*0004*/ 	.word	0x00000082


	//----- nvinfo : EIATTR_KPARAM_INFO
	.align		4
.L_159:
        /*0008*/ 	.byte	0x04, 0x17
        /*000a*/ 	.short	(.L_161 - .L_160)
.L_160:
        /*000c*/ 	.word	0x00000000
        /*0010*/ 	.short	0x0003
        /*0012*/ 	.short	0x0014
        /*0014*/ 	.byte	0x00, 0xf0, 0x11, 0x00


	//----- nvinfo : EIATTR_KPARAM_INFO
	.align		4
.L_161:
        /*0018*/ 	.byte	0x04, 0x17
        /*001a*/ 	.short	(.L_163 - .L_162)
.L_162:
        /*001c*/ 	.word	0x00000000
        /*0020*/ 	.short	0x0002
        /*0022*/ 	.short	0x0010
        /*0024*/ 	.byte	0x00, 0xf0, 0x11, 0x00


	//----- nvinfo : EIATTR_KPARAM_INFO
	.align		4
.L_163:
        /*0028*/ 	.byte	0x04, 0x17
        /*002a*/ 	.short	(.L_165 - .L_164)
.L_164:
        /*002c*/ 	.word	0x00000000
        /*0030*/ 	.short	0x0001
        /*0032*/ 	.short	0x0008
        /*0034*/ 	.byte	0x00, 0xf5, 0x21, 0x00


	//----- nvinfo : EIATTR_KPARAM_INFO
	.align		4
.L_165:
        /*0038*/ 	.byte	0x04, 0x17
        /*003a*/ 	.short	(.L_167 - .L_166)
.L_166:
        /*003c*/ 	.word	0x00000000
        /*0040*/ 	.short	0x0000
        /*0042*/ 	.short	0x0000
        /*0044*/ 	.byte	0x00, 0xf5, 0x21, 0x00


	//----- nvinfo : EIATTR_SPARSE_MMA_MASK
	.align		4
.L_167:
        /*0048*/ 	.byte	0x03, 0x50
        /*004a*/ 	.short	0x0000


	//----- nvinfo : EIATTR_MAXREG_COUNT
	.align		4
        /*004c*/ 	.byte	0x03, 0x1b
        /*004e*/ 	.short	0x00ff


	//----- nvinfo : EIATTR_MERCURY_ISA_VERSION
	.align		4
        /*0050*/ 	.byte	0x03, 0x5f
        /*0052*/ 	.short	0x0101


	//----- nvinfo : EIATTR_VRC_CTA_INIT_COUNT
	.align		4
        /*0054*/ 	.byte	0x02, 0x4a
	.zero		1
	.zero		1


	//----- nvinfo : EIATTR_EXIT_INSTR_OFFSETS
	.align		4
        /*0058*/ 	.byte	0x04, 0x1c
        /*005a*/ 	.short	(.L_169 - .L_168)


	//   ....[0]....
.L_168:
        /*005c*/ 	.word	0x00000110


	//   ....[1]....
        /*0060*/ 	.word	0x00000410


	//----- nvinfo : EIATTR_CRS_STACK_SIZE
	.align		4
.L_169:
        /*0064*/ 	.byte	0x04, 0x1e
        /*0066*/ 	.short	(.L_171 - .L_170)
.L_170:
        /*0068*/ 	.word	0x00000000


	//----- nvinfo : EIATTR_CBANK_PARAM_SIZE
	.align		4
.L_171:
        /*006c*/ 	.byte	0x03, 0x19
        /*006e*/ 	.short	0x0018


	//----- nvinfo : EIATTR_PARAM_CBANK
	.align		4
        /*0070*/ 	.byte	0x04, 0x0a
        /*0072*/ 	.short	(.L_173 - .L_172)
	.align		4
.L_172:
        /*0074*/ 	.word	index@(.nv.constant0._Z14diffuse_kernelPfS_ff)
        /*0078*/ 	.short	0x0380
        /*007a*/ 	.short	0x0018


	//----- nvinfo : EIATTR_SW_WAR
	.align		4
.L_173:
        /*007c*/ 	.byte	0x04, 0x36
        /*007e*/ 	.short	(.L_175 - .L_174)
.L_174:
        /*0080*/ 	.word	0x00000008
.L_175:


//--------------------- .nv.info._Z13advect_kernelPfS_S_S_S_9SimParams --------------------------
	.section	.nv.info._Z13advect_kernelPfS_S_S_S_9SimParams,"",@"SHT_CUDA_INFO"
	.sectionflags	@""
	.align	4


	//----- nvinfo : EIATTR_CUDA_API_VERSION
	.align		4
        /*0000*/ 	.byte	0x04, 0x37
        /*0002*/ 	.short	(.L_177 - .L_176)
.L_176:
        /*0004*/ 	.word	0x00000082


	//----- nvinfo : EIATTR_KPARAM_INFO
	.align		4
.L_177:
        /*0008*/ 	.byte	0x04, 0x17
        /*000a*/ 	.short	(.L_179 - .L_178)
.L_178:
        /*000c*/ 	.word	0x00000000
        /*0010*/ 	.short	0x0005
        /*0012*/ 	.short	0x0028
        /*0014*/ 	.byte	0x00, 0xf0, 0x31, 0x00


	//----- nvinfo : EIATTR_KPARAM_INFO
	.align		4
.L_179:
        /*0018*/ 	.byte	0x04, 0x17
        /*001a*/ 	.short	(.L_181 - .L_180)
.L_180:
        /*001c*/ 	.word	0x00000000
        /*0020*/ 	.short	0x0004
        /*0022*/ 	.short	0x0020
        /*0024*/ 	.byte	0x00, 0xf5, 0x21, 0x00


	//----- nvinfo : EIATTR_KPARAM_INFO
	.align		4
.L_181:
        /*0028*/ 	.byte	0x04, 0x17
        /*002a*/ 	.short	(.L_183 - .L_182)
.L_182:
        /*002c*/ 	.word	0x00000000
        /*0030*/ 	.short	0x0003
        /*0032*/ 	.short	0x0018
        /*0034*/ 	.byte	0x00, 0xf5, 0x21, 0x00


	//----- nvinfo : EIATTR_KPARAM_INFO
	.align		4
.L_183:
        /*0038*/ 	.byte	0x04, 0x17
        /*003a*/ 	.short	(.L_185 - .L_184)
.L_184:
        /*003c*/ 	.word	0x00000000
        /*0040*/ 	.short	0x0002
        /*0042*/ 	.short	0x0010
        /*0044*/ 	.byte	0x00, 0xf5, 0x21, 0x00


	//----- nvinfo : EIATTR_KPARAM_INFO
	.align		4
.L_185:
        /*0048*/ 	.byte	0x04, 0x17
        /*004a*/ 	.short	(.L_187 - .L_186)
.L_186:
        /*004c*/ 	.word	0x00000000
        /*0050*/ 	.short	0x0001
        /*0052*/ 	.short	0x0008
        /*0054*/ 	.byte	0x00, 0xf5, 0x21, 0x00


	//----- nvinfo : EIATTR_KPARAM_INFO
	.align		4
.L_187:
        /*0058*/ 	.byte	0x04, 0x17
        /*005a*/ 	.short	(.L_189 - .L_188)
.L_188:
        /*005c*/ 	.word	0x00000000
        /*0060*/ 	.short	0x0000
        /*0062*/ 	.short	0x0000
        /*0064*/ 	.byte	0x00, 0xf5, 0x21, 0x00


	//----- nvinfo : EIATTR_SPARSE_MMA_MASK
	.align		4
.L_189:
        /*0068*/ 	.byte	0x03, 0x50
        /*006a*/ 	.short	0x0000


	//----- nvinfo : EIATTR_MAXREG_COUNT
	.align		4
        /*006c*/ 	.byte	0x03, 0x1b
        /*006e*/ 	.short	0x00ff


	//----- nvinfo : EIATTR_MERCURY_ISA_VERSION
	.align		4
        /*0070*/ 	.byte	0x03, 0x5f
        /*0072*/ 	.short	0x0101


	//----- nvinfo : EIATTR_VRC_CTA_INIT_COUNT
	.align		4
        /*0074*/ 	.byte	0x02, 0x4a
	.zero		1
	.zero		1


	//----- nvinfo : EIATTR_EXIT_INSTR_OFFSETS
	.align		4
        /*0078*/ 	.byte	0x04, 0x1c
        /*007a*/ 	.short	(.L_191 - .L_190)


	//   ....[0]....
.L_190:
        /*007c*/ 	.word	0x00000110


	//   ....[1]....
        /*0080*/ 	.word	0x00000550


	//----- nvinfo : EIATTR_CBANK_PARAM_SIZE
	.align		4
.L_191:
        /*0084*/ 	.byte	0x03, 0x19
        /*0086*/ 	.short	0x0034


	//----- nvinfo : EIATTR_PARAM_CBANK
	.align		4
        /*0088*/ 	.byte	0x04, 0x0a
        /*008a*/ 	.short	(.L_193 - .L_192)
	.align		4
.L_192:
        /*008c*/ 	.word	index@(.nv.constant0._Z13advect_kernelPfS_S_S_S_9SimParams)
        /*0090*/ 	.short	0x0380
        /*0092*/ 	.short	0x0034


	//----- nvinfo : EIATTR_SW_WAR
	.align		4
.L_193:
        /*0094*/ 	.byte	0x04, 0x36
        /*0096*/ 	.short	(.L_195 - .L_194)
.L_194:
        /*0098*/ 	.word	0x00000008
.L_195:


//--------------------- .nv.callgraph             --------------------------
	.section	.nv.callgraph,"",@"SHT_CUDA_CALLGRAPH"
	.align	4
	.sectionentsize	8
	.align		4
        /*0000*/ 	.word	0x00000000
	.align		4
        /*0004*/ 	.word	0xffffffff
	.align		4
        /*0008*/ 	.word	0x00000000
	.align		4
        /*000c*/ 	.word	0xfffffffe
	.align		4
        /*0010*/ 	.word	0x00000000
	.align		4
        /*0014*/ 	.word	0xfffffffd
	.align		4
        /*0018*/ 	.word	0x00000000
	.align		4
        /*001c*/ 	.word	0xfffffffc


//--------------------- .nv.constant4             --------------------------
	.section	.nv.constant4,"a",@progbits
	.align	8
	.align		8
.nv.constant4:
        /*0000*/ 	.dword	precalc_xorwow_matrix
	.align		8
        /*0008*/ 	.dword	precalc_xorwow_offset_matrix
	.align		8
        /*0010*/ 	.dword	mrg32k3aM1
	.align		8
        /*0018*/ 	.dword	mrg32k3aM2
	.align		8
        /*0020*/ 	.dword	mrg32k3aM1SubSeq
	.align		8
        /*0028*/ 	.dword	mrg32k3aM2SubSeq
	.align		8
        /*0030*/ 	.dword	mrg32k3aM1Seq
	.align		8
        /*0038*/ 	.dword	mrg32k3aM2Seq
	.align		8
        /*0040*/ 	.dword	__cudart_i2opi_f


//--------------------- .nv.constant3             --------------------------
	.section	.nv.constant3,"a",@progbits
	.align	8
.nv.constant3:
	.type		__cr_lgamma_table,@object
	.size		__cr_lgamma_table,(.L_8 - __cr_lgamma_table)
__cr_lgamma_table:
        /*0000*/ 	.byte	0x00, 0x00, 0x00, 0x00, 0x00, 0x00, 0x00, 0x00, 0x00, 0x00, 0x00, 0x00, 0x00, 0x00, 0x00, 0x00
        /*0010*/ 	.byte	0xef, 0x39, 0xfa, 0xfe, 0x42, 0x2e, 0xe6, 0x3f, 0x02, 0x20, 0x2a, 0xfa, 0x0b, 0xab, 0xfc, 0x3f
        /*0020*/ 	.byte	0xf9, 0x2c, 0x92, 0x7c, 0xa7, 0x6c, 0x09, 0x40, 0xc9, 0x79, 0x44, 0x3c, 0x64, 0x26, 0x13, 0x40
        /*0030*/ 	.byte	0xca, 0x01, 0xcf, 0x3a, 0x27, 0x51, 0x1a, 0x40, 0x30, 0xcc, 0x2d, 0xf3, 0xe1, 0x0c, 0x21, 0x40
        /*0040*/ 	.byte	0x0d, 0xb7, 0xfc, 0x82, 0x8e, 0x35, 0x25, 0x40
.L_8:


//--------------------- .text._Z23init_complex_conditionsPfS_S_j --------------------------
	.section	.text._Z23init_complex_conditionsPfS_S_j,"ax",@progbits
	.align	128
        .global         _Z23init_complex_conditionsPfS_S_j
        .type           _Z23init_complex_conditionsPfS_S_j,@function
        .size           _Z23init_complex_conditionsPfS_S_j,(.L_x_125 - _Z23init_complex_conditionsPfS_S_j)
        .other          _Z23init_complex_conditionsPfS_S_j,@"STO_CUDA_ENTRY STV_DEFAULT"
_Z23init_complex_conditionsPfS_S_j:
.text._Z23init_complex_conditionsPfS_S_j:
[----:B------:R-:W0:Y:S01]  /*0000*/  LDC R1, c[0x0][0x37c] ;  /* 0x0000df00ff017b82 */ /* 0x000e220000000800 */
[----:B------:R-:W1:Y:S07]  /*0010*/  S2R R0, SR_TID.X ;  /* 0x0000000000007919 */ /* 0x000e6e0000002100 */
[----:B------:R-:W1:Y:S01]  /*0020*/  LDC R15, c[0x0][0x360] ;  /* 0x0000d800ff0f7b82 */ /* 0x000e620000000800 */
[----:B0-----:R-:W-:Y:S01]  /*0030*/  VIADD R1, R1, 0xffffffb0 ;  /* 0xffffffb001017836 */ /* 0x001fe20000000000 */
[----:B------:R-:W0:Y:S01]  /*0040*/  S2R R3, SR_TID.Y ;  /* 0x0000000000037919 */ /* 0x000e220000002200 */
[----:B------:R-:W2:Y:S05]  /*0050*/  S2R R2, SR_TID.Z ;  /* 0x0000000000027919 */ /* 0x000eaa0000002300 */
[----:B------:R-:W0:Y:S08]  /*0060*/  LDC R12, c[0x0][0x364] ;  /* 0x0000d900ff0c7b82 */ /* 0x000e300000000800 */
[----:B------:R-:W1:Y:S08]  /*0070*/  S2UR UR4, SR_CTAID.X ;  /* 0x00000000000479c3 */ /* 0x000e700000002500 */
[----:B------:R-:W0:Y:S08]  /*0080*/  S2UR UR5, SR_CTAID.Y ;  /* 0x00000000000579c3 */ /* 0x000e300000002600 */
[----:B------:R-:W2:Y:S08]  /*0090*/  S2UR UR6, SR_CTAID.Z ;  /* 0x00000000000679c3 */ /* 0x000eb00000002700 */
[----:B------:R-:W2:Y:S01]  /*00a0*/  LDC R13, c[0x0][0x368] ;  /* 0x0000da00ff0d7b82 */ /* 0x000ea20000000800 */
[----:B-1----:R-:W-:-:S05]  /*00b0*/  IMAD R15, R15, UR4, R0 ;  /* 0x000000040f0f7c24 */ /* 0x002fca000f8e0200 */
[----:B------:R-:W-:Y:S01]  /*00c0*/  ISETP.GT.AND P0, PT, R15, 0x65, PT ;  /* 0x000000650f00780c */ /* 0x000fe20003f04270 */
[----:B0-----:R-:W-:Y:S02]  /*00d0*/  IMAD R12, R12, UR5, R3 ;  /* 0x000000050c0c7c24 */ /* 0x001fe4000f8e0203 */
[----:B--2---:R-:W-:-:S05]  /*00e0*/  IMAD R13, R13, UR6, R2 ;  /* 0x000000060d0d7c24 */ /* 0x004fca000f8e0202 */
[----:B------:R-:W-:-:S04]  /*00f0*/  VIMNMX.U32 R0, PT, PT, R12, R13, !PT ;  /* 0x0000000d0c007248 */ /* 0x000fc80007fe0000 */
[----:B------:R-:W-:-:S13]  /*0100*/  ISETP.GT.U32.OR P0, PT, R0, 0x65, P0 ;  /* 0x000000650000780c */ /* 0x000fda0000704470 */
[----:B------:R-:W-:Y:S05]  /*0110*/  @P0 EXIT ;  /* 0x000000000000094d */ /* 0x000fea0003800000 */
[----:B------:R-:W0:Y:S01]  /*0120*/  LDC R0, c[0x0][0x398] ;  /* 0x0000e600ff007b82 */ /* 0x000e220000000800 */
[----:B------:R-:W-:Y:S01]  /*0130*/  IMAD.MOV.U32 R11, RZ, RZ, -0x75bd8fc ;  /* 0xf8a42704ff0b7424 */ /* 0x000fe200078e00ff */
[----:B------:R-:W1:Y:S01]  /*0140*/  LDCU.64 UR6, c[0x0][0x358] ;  /* 0x00006b00ff0677ac */ /* 0x000e620008000a00 */
[----:B------:R-:W-:Y:S01]  /*0150*/  IMAD.MOV.U32 R8, RZ, RZ, -0x23270784 ;  /* 0xdcd8f87cff087424 */ /* 0x000fe200078e00ff */
[----:B------:R-:W-:Y:S01]  /*0160*/  BSSY.RECONVERGENT B0, `(.L_x_0) ;  /* 0x0000264000007945 */ /* 0x000fe20003800200 */
[----:B------:R-:W-:Y:S01]  /*0170*/  IMAD.MOV.U32 R7, RZ, RZ, -0x75bd8fc ;  /* 0xf8a42704ff077424 */ /* 0x000fe200078e00ff */
[----:B0-----:R-:W-:-:S05]  /*0180*/  LOP3.LUT R0, R0, 0xaad26b49, RZ, 0x3c, !PT ;  /* 0xaad26b4900007812 */ /* 0x001fca00078e3cff */
[----:B------:R-:W-:-:S04]  /*0190*/  IMAD R0, R0, 0x4182bed5, RZ ;  /* 0x4182bed500007824 */ /* 0x000fc800078e02ff */
[C---:B------:R-:W-:Y:S01]  /*01a0*/  VIADD R3, R0.reuse, 0x583f19 ;  /* 0x00583f1900037836 */ /* 0x040fe20000000000 */
[C---:B------:R-:W-:Y:S01]  /*01b0*/  LOP3.LUT R6, R0.reuse, 0x159a55e5, RZ, 0x3c, !PT ;  /* 0x159a55e500067812 */ /* 0x040fe200078e3cff */
[C---:B------:R-:W-:Y:S02]  /*01c0*/  VIADD R4, R0.reuse, 0xd9f6dc18 ;  /* 0xd9f6dc1800047836 */ /* 0x040fe40000000000 */
[----:B------:R-:W-:Y:S02]  /*01d0*/  VIADD R5, R0, 0x75bcd15 ;  /* 0x075bcd1500057836 */ /* 0x000fe40000000000 */
[----:B------:R-:W-:Y:S02]  /*01e0*/  IMAD.MOV.U32 R10, RZ, RZ, R6 ;  /* 0x000000ffff0a7224 */ /* 0x000fe400078e0006 */
[----:B------:R-:W-:Y:S01]  /*01f0*/  IMAD.MOV.U32 R9, RZ, RZ, R3 ;  /* 0x000000ffff097224 */ /* 0x000fe200078e0003 */
[----:B------:R0:W-:Y:S01]  /*0200*/  STL.64 [R1+0x20], R4 ;  /* 0x0000200401007387 */ /* 0x0001e20000100a00 */
[----:B------:R-:W-:-:S03]  /*0210*/  IMAD R0, R12, 0x66, R15 ;  /* 0x000000660c007824 */ /* 0x000fc600078e020f */
[----:B------:R0:W-:Y:S01]  /*0220*/  STL.64 [R1+0x28], R10 ;  /* 0x0000280a01007387 */ /* 0x0001e20000100a00 */
[----:B------:R-:W-:-:S03]  /*0230*/  IMAD R0, R13, 0x28a4, R0 ;  /* 0x000028a40d007824 */ /* 0x000fc600078e0200 */
[----:B------:R0:W-:Y:S02]  /*0240*/  STL.64 [R1+0x30], R8 ;  /* 0x0000300801007387 */ /* 0x0001e40000100a00 */
[----:B------:R-:W-:Y:S02]  /*0250*/  ISETP.NE.AND P0, PT, R0, RZ, PT ;  /* 0x000000ff0000720c */ /* 0x000fe40003f05270 */
[----:B------:R-:W-:-:S11]  /*0260*/  SHF.R.S32.HI R2, RZ, 0x1f, R0 ;  /* 0x0000001fff027819 */ /* 0x000fd60000011400 */
[----:B01----:R-:W-:Y:S05]  /*0270*/  @!P0 BRA `(.L_x_1) ;  /* 0x0000002400488947 */ /* 0x003fea0003800000 */
[----:B------:R-:W-:Y:S02]  /*0280*/  IMAD.MOV.U32 R17, RZ, RZ, R2 ;  /* 0x000000ffff117224 */ /* 0x000fe400078e0002 */
[----:B------:R-:W-:Y:S02]  /*0290*/  VIADD R16, R1, 0x20 ;  /* 0x0000002001107836 */ /* 0x000fe40000000000 */
[----:B------:R-:W-:Y:S02]  /*02a0*/  IMAD.MOV.U32 R14, RZ, RZ, RZ ;  /* 0x000000ffff0e7224 */ /* 0x000fe400078e00ff */
[----:B------:R-:W-:Y:S02]  /*02b0*/  IMAD.MOV.U32 R4, RZ, RZ, R0 ;  /* 0x000000ffff047224 */ /* 0x000fe400078e0000 */
[----:B------:R-:W-:-:S07]  /*02c0*/  IMAD.MOV.U32 R7, RZ, RZ, -0x75bd8fc ;  /* 0xf8a42704ff077424 */ /* 0x000fce00078e00ff */
.L_x_10:
[----:B------:R-:W-:Y:S01]  /*02d0*/  LOP3.LUT R21, R4, 0x3, RZ, 0xc0, !PT ;  /* 0x0000000304157812 */ /* 0x000fe200078ec0ff */
[----:B------:R-:W-:Y:S03]  /*02e0*/  BSSY.RECONVERGENT B1, `(.L_x_2) ;  /* 0x0000245000017945 */ /* 0x000fe60003800200 */
[----:B------:R-:W-:-:S04]  /*02f0*/  ISETP.NE.U32.AND P0, PT, R21, RZ, PT ;  /* 0x000000ff1500720c */ /* 0x000fc80003f05070 */
[----:B------:R-:W-:-:S13]  /*0300*/  ISETP.NE.AND.EX P0, PT, RZ, RZ, PT, P0 ;  /* 0x000000ffff00720c */ /* 0x000fda0003f05300 */
[----:B012---:R-:W-:Y:S05]  /*0310*/  @!P0 BRA `(.L_x_3) ;  /* 0x0000002400048947 */ /* 0x007fea0003800000 */
[----:B------:R-:W0:Y:S01]  /*0320*/  LDC.64 R8, c[0x4][RZ] ;  /* 0x01000000ff087b82 */ /* 0x000e220000000a00 */
[----:B------:R-:W-:Y:S01]  /*0330*/  IMAD.MOV.U32 R19, RZ, RZ, RZ ;  /* 0x000000ffff137224 */ /* 0x000fe200078e00ff */
[----:B------:R-:W-:Y:S02]  /*0340*/  CS2R R2, SRZ ;  /* 0x0000000000027805 */ /* 0x000fe4000001ff00 */
[----:B------:R-:W-:Y:S01]  /*0350*/  CS2R R6, SRZ ;  /* 0x0000000000067805 */ /* 0x000fe2000001ff00 */
[----:B------:R-:W-:Y:S02]  /*0360*/  IMAD.MOV.U32 R5, RZ, RZ, RZ ;  /* 0x000000ffff057224 */ /* 0x000fe400078e00ff */
[----:B0-----:R-:W-:-:S07]  /*0370*/  IMAD.WIDE.U32 R8, R14, 0xc80, R8 ;  /* 0x00000c800e087825 */ /* 0x001fce00078e0008 */
.L_x_5:
[----:B------:R-:W-:-:S06]  /*0380*/  IMAD R18, R19, 0x4, R16 ;  /* 0x0000000413127824 */ /* 0x000fcc00078e0210 */
[----:B------:R-:W5:Y:S01]  /*0390*/  LDL R18, [R18+0x4] ;  /* 0x0000040012127983 */ /* 0x000f620000100800 */
[----:B------:R-:W-:Y:S01]  /*03a0*/  IMAD.SHL.U32 R20, R19, 0x20, RZ ;  /* 0x0000002013147824 */ /* 0x000fe200078e00ff */
[----:B------:R-:W-:-:S06]  /*03b0*/  UMOV UR4, URZ ;  /* 0x000000ff00047c82 */ /* 0x000fcc0008000000 */
.L_x_4:
[----:B-----5:R-:W-:Y:S01]  /*03c0*/  SHF.R.U32.HI R24, RZ, UR4, R18 ;  /* 0x00000004ff187c19 */ /* 0x020fe20008011612 */
[----:B------:R-:W-:-:S03]  /*03d0*/  VIADD R10, R20, UR4 ;  /* 0x00000004140a7c36 */ /* 0x000fc60008000000 */
[----:B------:R-:W-:-:S04]  /*03e0*/  LOP3.LUT R11, R24, 0x1, RZ, 0xc0, !PT ;  /* 0x00000001180b7812 */ /* 0x000fc800078ec0ff */
[----:B------:R-:W-:Y:S01]  /*03f0*/  ISETP.NE.U32.AND P0, PT, R11, 0x1, PT ;  /* 0x000000010b00780c */ /* 0x000fe20003f05070 */
[----:B------:R-:W-:-:S03]  /*0400*/  IMAD R11, R10, 0x5, RZ ;  /* 0x000000050a0b7824 */ /* 0x000fc600078e02ff */
[----:B------:R-:W-:Y:S01]  /*0410*/  R2P PR, R24, 0x7e ;  /* 0x0000007e18007804 */ /* 0x000fe20000000000 */
[----:B------:R-:W-:-:S08]  /*0420*/  IMAD.WIDE.U32 R10, R11, 0x4, R8 ;  /* 0x000000040b0a7825 */ /* 0x000fd000078e0008 */
[----:B------:R-:W2:Y:S04]  /*0430*/  @!P0 LDG.E R22, desc[UR6][R10.64+0x10] ;  /* 0x000010060a168981 */ /* 0x000ea8000c1e1900 */
[----:B------:R-:W3:Y:S04]  /*0440*/  @P1 LDG.E R26, desc[UR6][R10.64+0x24] ;  /* 0x000024060a1a1981 */ /* 0x000ee8000c1e1900 */
[----:B------:R-:W4:Y:S04]  /*0450*/  @P2 LDG.E R28, desc[UR6][R10.64+0x38] ;  /* 0x000038060a1c2981 */ /* 0x000f28000c1e1900 */
[----:B------:R-:W4:Y:S04]  /*0460*/  @P3 LDG.E R23, desc[UR6][R10.64+0x4c] ;  /* 0x00004c060a173981 */ /* 0x000f28000c1e1900 */
[----:B------:R-:W4:Y:S01]  /*0470*/  @P1 LDG.E R25, desc[UR6][R10.64+0x20] ;  /* 0x000020060a191981 */ /* 0x000f22000c1e1900 */
[----:B--2---:R-:W-:-:S03]  /*0480*/  @!P0 LOP3.LUT R3, R3, R22, RZ, 0x3c, !PT ;  /* 0x0000001603038212 */ /* 0x004fc600078e3cff */
[----:B------:R-:W2:Y:S01]  /*0490*/  @!P0 LDG.E R22, desc[UR6][R10.64] ;  /* 0x000000060a168981 */ /* 0x000ea2000c1e1900 */
[----:B---3--:R-:W-:-:S03]  /*04a0*/  @P1 LOP3.LUT R3, R3, R26, RZ, 0x3c, !PT ;  /* 0x0000001a03031212 */ /* 0x008fc600078e3cff */
[----:B------:R-:W3:Y:S01]  /*04b0*/  @P4 LDG.E R26, desc[UR6][R10.64+0x60] ;  /* 0x000060060a1a4981 */ /* 0x000ee2000c1e1900 */
[----:B----4-:R-:W-:-:S03]  /*04c0*/  @P2 LOP3.LUT R3, R3, R28, RZ, 0x3c, !PT ;  /* 0x0000001c03032212 */ /* 0x010fc600078e3cff */
[----:B------:R-:W4:Y:S01]  /*04d0*/  @P5 LDG.E R28, desc[UR6][R10.64+0x74] ;  /* 0x000074060a1c5981 */ /* 0x000f22000c1e1900 */
[----:B------:R-:W-:-:S03]  /*04e0*/  @P3 LOP3.LUT R3, R3, R23, RZ, 0x3c, !PT ;  /* 0x0000001703033212 */ /* 0x000fc600078e3cff */
[----:B------:R-:W4:Y:S01]  /*04f0*/  @!P0 LDG.E R23, desc[UR6][R10.64+0x4] ;  /* 0x000004060a178981 */ /* 0x000f22000c1e1900 */
[----:B--2---:R-:W-:-:S03]  /*0500*/  @!P0 LOP3.LUT R5, R5, R22, RZ, 0x3c, !PT ;  /* 0x0000001605058212 */ /* 0x004fc600078e3cff */
[----:B------:R-:W2:Y:S01]  /*0510*/  @!P0 LDG.E R22, desc[UR6][R10.64+0x8] ;  /* 0x000008060a168981 */ /* 0x000ea2000c1e1900 */
[----:B---3--:R-:W-:-:S03]  /*0520*/  @P4 LOP3.LUT R3, R3, R26, RZ, 0x3c, !PT ;  /* 0x0000001a03034212 */ /* 0x008fc600078e3cff */
[----:B------:R-:W3:Y:S01]  /*0530*/  @P1 LDG.E R26, desc[UR6][R10.64+0x14] ;  /* 0x000014060a1a1981 */ /* 0x000ee2000c1e1900 */
[----:B----4-:R-:W-:-:S03]  /*0540*/  @!P0 LOP3.LUT R6, R6, R23, RZ, 0x3c, !PT ;  /* 0x0000001706068212 */ /* 0x010fc600078e3cff */
[----:B------:R-:W4:Y:S01]  /*0550*/  @!P0 LDG.E R23, desc[UR6][R10.64+0xc] ;  /* 0x00000c060a178981 */ /* 0x000f22000c1e1900 */
[----:B--2---:R-:W-:-:S03]  /*0560*/  @!P0 LOP3.LUT R7, R7, R22, RZ, 0x3c, !PT ;  /* 0x0000001607078212 */ /* 0x004fc600078e3cff */
[----:B------:R-:W2:Y:S01]  /*0570*/  @P1 LDG.E R22, desc[UR6][R10.64+0x1c] ;  /* 0x00001c060a161981 */ /* 0x000ea2000c1e1900 */
[----:B---3--:R-:W-:-:S03]  /*0580*/  @P1 LOP3.LUT R5, R5, R26, RZ, 0x3c, !PT ;  /* 0x0000001a05051212 */ /* 0x008fc600078e3cff */
[----:B------:R-:W3:Y:S01]  /*0590*/  @P2 LDG.E R26, desc[UR6][R10.64+0x28] ;  /* 0x000028060a1a2981 */ /* 0x000ee2000c1e1900 */
[----:B----4-:R-:W-:-:S03]  /*05a0*/  @!P0 LOP3.LUT R2, R2, R23, RZ, 0x3c, !PT ;  /* 0x0000001702028212 */ /* 0x010fc600078e3cff */
[----:B------:R-:W4:Y:S01]  /*05b0*/  @P1 LDG.E R23, desc[UR6][R10.64+0x18] ;  /* 0x000018060a171981 */ /* 0x000f22000c1e1900 */
[----:B------:R-:W-:-:S03]  /*05c0*/  @P1 LOP3.LUT R2, R2, R25, RZ, 0x3c, !PT ;  /* 0x0000001902021212 */ /* 0x000fc600078e3cff */
[----:B------:R-:W4:Y:S01]  /*05d0*/  @P2 LDG.E R25, desc[UR6][R10.64+0x34] ;  /* 0x000034060a192981 */ /* 0x000f22000c1e1900 */
[----:B--2---:R-:W-:-:S03]  /*05e0*/  @P1 LOP3.LUT R7, R7, R22, RZ, 0x3c, !PT ;  /* 0x0000001607071212 */ /* 0x004fc600078e3cff */
[----:B------:R-:W2:Y:S01]  /*05f0*/  @P2 LDG.E R22, desc[UR6][R10.64+0x30] ;  /* 0x000030060a162981 */ /* 0x000ea2000c1e1900 */
[----:B---3--:R-:W-:-:S03]  /*0600*/  @P2 LOP3.LUT R5, R5, R26, RZ, 0x3c, !PT ;  /* 0x0000001a05052212 */ /* 0x008fc600078e3cff */
[----:B------:R-:W3:Y:S01]  /*0610*/  @P3 LDG.E R26, desc[UR6][R10.64+0x3c] ;  /* 0x00003c060a1a3981 */ /* 0x000ee2000c1e1900 */
[----:B----4-:R-:W-:-:S03]  /*0620*/  @P1 LOP3.LUT R6, R6, R23, RZ, 0x3c, !PT ;  /* 0x0000001706061212 */ /* 0x010fc600078e3cff */
        /* <DEDUP_REMOVED lines=25> */
[----:B------:R-:W-:Y:S02]  /*07c0*/  LOP3.LUT P0, RZ, R24, 0x80, RZ, 0xc0, !PT ;  /* 0x0000008018ff7812 */ /* 0x000fe4000780c0ff */
[----:B------:R-:W-:Y:S02]  /*07d0*/  @P5 LOP3.LUT R2, R2, R25, RZ, 0x3c, !PT ;  /* 0x0000001902025212 */ /* 0x000fe400078e3cff */
[----:B------:R-:W4:Y:S01]  /*07e0*/  @P6 LDG.E R25, desc[UR6][R10.64+0x84] ;  /* 0x000084060a196981 */ /* 0x000f22000c1e1900 */
[----:B--2---:R-:W-:-:S03]  /*07f0*/  @P5 LOP3.LUT R7, R7, R22, RZ, 0x3c, !PT ;  /* 0x0000001607075212 */ /* 0x004fc600078e3cff */
[----:B------:R-:W2:Y:S01]  /*0800*/  @P6 LDG.E R22, desc[UR6][R10.64+0x80] ;  /* 0x000080060a166981 */ /* 0x000ea2000c1e1900 */
[----:B---3--:R-:W-:-:S04]  /*0810*/  @P6 LOP3.LUT R5, R5, R26, RZ, 0x3c, !PT ;  /* 0x0000001a05056212 */ /* 0x008fc800078e3cff */
[----:B------:R-:W3:Y:S01]  /*0820*/  @P0 LDG.E R26, desc[UR6][R10.64+0x8c] ;  /* 0x00008c060a1a0981 */ /* 0x000ee2000c1e1900 */
[----:B----4-:R-:W-:-:S03]  /*0830*/  @P5 LOP3.LUT R6, R6, R23, RZ, 0x3c, !PT ;  /* 0x0000001706065212 */ /* 0x010fc600078e3cff */
[----:B------:R-:W4:Y:S01]  /*0840*/  @P6 LDG.E R23, desc[UR6][R10.64+0x7c] ;  /* 0x00007c060a176981 */ /* 0x000f22000c1e1900 */
[----:B------:R-:W-:-:S03]  /*0850*/  @P5 LOP3.LUT R3, R3, R28, RZ, 0x3c, !PT ;  /* 0x0000001c03035212 */ /* 0x000fc600078e3cff */
        /* <DEDUP_REMOVED lines=9> */
[----:B------:R-:W-:Y:S02]  /*08f0*/  @P6 LOP3.LUT R3, R3, R28, RZ, 0x3c, !PT ;  /* 0x0000001c03036212 */ /* 0x000fe400078e3cff */
[----:B------:R-:W-:Y:S02]  /*0900*/  @P0 LOP3.LUT R2, R2, R25, RZ, 0x3c, !PT ;  /* 0x0000001902020212 */ /* 0x000fe400078e3cff */
[----:B--2---:R-:W-:Y:S02]  /*0910*/  @P0 LOP3.LUT R7, R7, R22, RZ, 0x3c, !PT ;  /* 0x0000001607070212 */ /* 0x004fe400078e3cff */
[----:B---3--:R-:W-:Y:S02]  /*0920*/  @P0 LOP3.LUT R3, R3, R26, RZ, 0x3c, !PT ;  /* 0x0000001a03030212 */ /* 0x008fe400078e3cff */
[----:B----4-:R-:W-:Y:S02]  /*0930*/  @P0 LOP3.LUT R6, R6, R23, RZ, 0x3c, !PT ;  /* 0x0000001706060212 */ /* 0x010fe400078e3cff */
[----:B------:R-:W-:-:S13]  /*0940*/  R2P PR, R24.B1, 0x7f ;  /* 0x0000007f18007804 */ /* 0x000fda0000001000 */
[----:B------:R-:W2:Y:S04]  /*0950*/  @P0 LDG.E R22, desc[UR6][R10.64+0xa0] ;  /* 0x0000a0060a160981 */ /* 0x000ea8000c1e1900 */
[----:B------:R-:W3:Y:S04]  /*0960*/  @P0 LDG.E R23, desc[UR6][R10.64+0xa4] ;  /* 0x0000a4060a170981 */ /* 0x000ee8000c1e1900 */
[----:B------:R-:W4:Y:S04]  /*0970*/  @P0 LDG.E R25, desc[UR6][R10.64+0xac] ;  /* 0x0000ac060a190981 */ /* 0x000f28000c1e1900 */
        /* <DEDUP_REMOVED lines=11> */
[----:B------:R-:W-:Y:S02]  /*0a30*/  LOP3.LUT P0, RZ, R24, 0x8000, RZ, 0xc0, !PT ;  /* 0x0000800018ff7812 */ /* 0x000fe4000780c0ff */
[----:B---3--:R-:W-:Y:S01]  /*0a40*/  @P1 LOP3.LUT R6, R6, R23, RZ, 0x3c, !PT ;  /* 0x0000001706061212 */ /* 0x008fe200078e3cff */
[----:B------:R-:W3:Y:S01]  /*0a50*/  @P2 LDG.E R24, desc[UR6][R10.64+0xc8] ;  /* 0x0000c8060a182981 */ /* 0x000ee2000c1e1900 */
[----:B----4-:R-:W-:-:S03]  /*0a60*/  @P1 LOP3.LUT R2, R2, R25, RZ, 0x3c, !PT ;  /* 0x0000001902021212 */ /* 0x010fc600078e3cff */
[----:B------:R-:W4:Y:S01]  /*0a70*/  @P2 LDG.E R23, desc[UR6][R10.64+0xcc] ;  /* 0x0000cc060a172981 */ /* 0x000f22000c1e1900 */
[----:B------:R-:W-:-:S03]  /*0a80*/  @P1 LOP3.LUT R7, R7, R26, RZ, 0x3c, !PT ;  /* 0x0000001a07071212 */ /* 0x000fc600078e3cff */
[----:B------:R-:W4:Y:S04]  /*0a90*/  @P2 LDG.E R26, desc[UR6][R10.64+0xd0] ;  /* 0x0000d0060a1a2981 */ /* 0x000f28000c1e1900 */
        /* <DEDUP_REMOVED lines=54> */
[----:B------:R-:W-:-:S04]  /*0e00*/  UIADD3 UR4, UPT, UPT, UR4, 0x10, URZ ;  /* 0x0000001004047890 */ /* 0x000fc8000fffe0ff */
[----:B------:R-:W-:Y:S01]  /*0e10*/  UISETP.NE.AND UP0, UPT, UR4, 0x20, UPT ;  /* 0x000000200400788c */ /* 0x000fe2000bf05270 */
[----:B---3--:R-:W-:Y:S02]  /*0e20*/  @P0 LOP3.LUT R5, R5, R24, RZ, 0x3c, !PT ;  /* 0x0000001805050212 */ /* 0x008fe400078e3cff */
[----:B----4-:R-:W-:Y:S02]  /*0e30*/  @P0 LOP3.LUT R6, R6, R23, RZ, 0x3c, !PT ;  /* 0x0000001706060212 */ /* 0x010fe400078e3cff */
[----:B------:R-:W-:Y:S02]  /*0e40*/  @P0 LOP3.LUT R7, R7, R26, RZ, 0x3c, !PT ;  /* 0x0000001a07070212 */ /* 0x000fe400078e3cff */
[----:B------:R-:W-:Y:S02]  /*0e50*/  @P0 LOP3.LUT R2, R2, R25, RZ, 0x3c, !PT ;  /* 0x0000001902020212 */ /* 0x000fe400078e3cff */
[----:B--2---:R-:W-:-:S04]  /*0e60*/  @P6 LOP3.LUT R3, R3, R22, RZ, 0x3c, !PT ;  /* 0x0000001603036212 */ /* 0x004fc800078e3cff */
[----:B------:R-:W-:Y:S01]  /*0e70*/  @P0 LOP3.LUT R3, R3, R28, RZ, 0x3c, !PT ;  /* 0x0000001c03030212 */ /* 0x000fe200078e3cff */
[----:B------:R-:W-:Y:S06]  /*0e80*/  BRA.U UP0, `(.L_x_4) ;  /* 0xfffffff5004c7547 */ /* 0x000fec000b83ffff */
[----:B------:R-:W-:-:S05]  /*0e90*/  VIADD R19, R19, 0x1 ;  /* 0x0000000113137836 */ /* 0x000fca0000000000 */
[----:B------:R-:W-:-:S13]  /*0ea0*/  ISETP.NE.AND P0, PT, R19, 0x5, PT ;  /* 0x000000051300780c */ /* 0x000fda0003f05270 */
[----:B------:R-:W-:Y:S05]  /*0eb0*/  @P0 BRA `(.L_x_5) ;  /* 0xfffffff400300947 */ /* 0x000fea000383ffff */
[----:B------:R0:W-:Y:S01]  /*0ec0*/  STL.64 [R1+0x30], R2 ;  /* 0x0000300201007387 */ /* 0x0001e20000100a00 */
[----:B------:R-:W-:-:S03]  /*0ed0*/  ISETP.NE.U32.AND P0, PT, R21, 0x1, PT ;  /* 0x000000011500780c */ /* 0x000fc60003f05070 */
[----:B------:R0:W-:Y:S01]  /*0ee0*/  STL [R1+0x24], R5 ;  /* 0x0000240501007387 */ /* 0x0001e20000100800 */
[----:B------:R-:W-:-:S03]  /*0ef0*/  ISETP.NE.AND.EX P0, PT, RZ, RZ, PT, P0 ;  /* 0x000000ffff00720c */ /* 0x000fc60003f05300 */
[----:B------:R0:W-:Y:S10]  /*0f00*/  STL.64 [R1+0x28], R6 ;  /* 0x0000280601007387 */ /* 0x0001f40000100a00 */
[----:B------:R-:W-:Y:S05]  /*0f10*/  @!P0 BRA `(.L_x_3) ;  /* 0x0000001800048947 */ /* 0x000fea0003800000 */
[----:B------:R-:W-:Y:S01]  /*0f20*/  UMOV UR4, URZ ;  /* 0x000000ff00047c82 */ /* 0x000fe20008000000 */
[----:B------:R-:W-:Y:S01]  /*0f30*/  UMOV UR5, URZ ;  /* 0x000000ff00057c82 */ /* 0x000fe20008000000 */
[----:B------:R-:W-:Y:S02]  /*0f40*/  IMAD.MOV.U32 R19, RZ, RZ, RZ ;  /* 0x000000ffff137224 */ /* 0x000fe400078e00ff */
[----:B0-----:R-:W-:Y:S02]  /*0f50*/  IMAD.MOV.U32 R2, RZ, RZ, RZ ;  /* 0x000000ffff027224 */ /* 0x001fe400078e00ff */
[----:B------:R-:W-:Y:S02]  /*0f60*/  IMAD.MOV.U32 R5, RZ, RZ, RZ ;  /* 0x000000ffff057224 */ /* 0x000fe400078e00ff */
[----:B------:R-:W-:Y:S02]  /*0f70*/  IMAD.U32 R3, RZ, RZ, UR4 ;  /* 0x00000004ff037e24 */ /* 0x000fe4000f8e00ff */
[----:B------:R-:W-:-:S02]  /*0f80*/  IMAD.U32 R7, RZ, RZ, UR4 ;  /* 0x00000004ff077e24 */ /* 0x000fc4000f8e00ff */
[----:B------:R-:W-:-:S07]  /*0f90*/  IMAD.U32 R6, RZ, RZ, UR5 ;  /* 0x00000005ff067e24 */ /* 0x000fce000f8e00ff */
.L_x_7:
[----:B------:R-:W-:-:S06]  /*0fa0*/  IMAD R18, R19, 0x4, R16 ;  /* 0x0000000413127824 */ /* 0x000fcc00078e0210 */
[----:B------:R-:W5:Y:S01]  /*0fb0*/  LDL R18, [R18+0x4] ;  /* 0x0000040012127983 */ /* 0x000f620000100800 */
[----:B------:R-:W-:Y:S01]  /*0fc0*/  IMAD.SHL.U32 R20, R19, 0x20, RZ ;  /* 0x0000002013147824 */ /* 0x000fe200078e00ff */
[----:B------:R-:W-:-:S06]  /*0fd0*/  UMOV UR4, URZ ;  /* 0x000000ff00047c82 */ /* 0x000fcc0008000000 */
.L_x_6:
        /* <DEDUP_REMOVED lines=176> */
[----:B------:R1:W-:Y:S01]  /*1ae0*/  STL [R1+0x24], R5 ;  /* 0x0000240501007387 */ /* 0x0003e20000100800 */
[----:B------:R-:W-:-:S03]  /*1af0*/  ISETP.NE.U32.AND P0, PT, R21, 0x3, PT ;  /* 0x000000031500780c */ /* 0x000fc60003f05070 */
[----:B------:R1:W-:Y:S01]  /*1b00*/  STL.64 [R1+0x28], R6 ;  /* 0x0000280601007387 */ /* 0x0003e20000100a00 */
[----:B------:R-:W-:-:S03]  /*1b10*/  ISETP.NE.AND.EX P0, PT, RZ, RZ, PT, P0 ;  /* 0x000000ffff00720c */ /* 0x000fc60003f05300 */
[----:B------:R1:W-:Y:S10]  /*1b20*/  STL.64 [R1+0x30], R2 ;  /* 0x0000300201007387 */ /* 0x0003f40000100a00 */
[----:B------:R-:W-:Y:S05]  /*1b30*/  @P0 BRA `(.L_x_3) ;  /* 0x0000000800fc0947 */ /* 0x000fea0003800000 */
[----:B------:R-:W-:Y:S01]  /*1b40*/  UMOV UR4, URZ ;  /* 0x000000ff00047c82 */ /* 0x000fe20008000000 */
[----:B------:R-:W-:Y:S01]  /*1b50*/  UMOV UR5, URZ ;  /* 0x000000ff00057c82 */ /* 0x000fe20008000000 */
[----:B------:R-:W-:Y:S02]  /*1b60*/  IMAD.MOV.U32 R19, RZ, RZ, RZ ;  /* 0x000000ffff137224 */ /* 0x000fe400078e00ff */
[----:B-1----:R-:W-:Y:S02]  /*1b70*/  IMAD.MOV.U32 R2, RZ, RZ, RZ ;  /* 0x000000ffff027224 */ /* 0x002fe400078e00ff */
[----:B------:R-:W-:Y:S02]  /*1b80*/  IMAD.MOV.U32 R5, RZ, RZ, RZ ;  /* 0x000000ffff057224 */ /* 0x000fe400078e00ff */
[----:B------:R-:W-:Y:S02]  /*1b90*/  IMAD.U32 R3, RZ, RZ, UR4 ;  /* 0x00000004ff037e24 */ /* 0x000fe4000f8e00ff */
[----:B------:R-:W-:-:S02]  /*1ba0*/  IMAD.U32 R7, RZ, RZ, UR4 ;  /* 0x00000004ff077e24 */ /* 0x000fc4000f8e00ff */
[----:B------:R-:W-:-:S07]  /*1bb0*/  IMAD.U32 R6, RZ, RZ, UR5 ;  /* 0x00000005ff067e24 */ /* 0x000fce000f8e00ff */
.L_x_9:
[----:B------:R-:W-:-:S06]  /*1bc0*/  IMAD R18, R19, 0x4, R16 ;  /* 0x0000000413127824 */ /* 0x000fcc00078e0210 */
[----:B------:R-:W5:Y:S01]  /*1bd0*/  LDL R18, [R18+0x4] ;  /* 0x0000040012127983 */ /* 0x000f620000100800 */
[----:B------:R-:W-:Y:S01]  /*1be0*/  IMAD.SHL.U32 R20, R19, 0x20, RZ ;  /* 0x0000002013147824 */ /* 0x000fe200078e00ff */
[----:B------:R-:W-:-:S06]  /*1bf0*/  UMOV UR4, URZ ;  /* 0x000000ff00047c82 */ /* 0x000fcc0008000000 */
.L_x_8:
        /* <DEDUP_REMOVED lines=10> */
[----:B------:R-:W4:Y:S04]  /*1ca0*/  @!P0 LDG.E R22, desc[UR6][R10.64] ;  /* 0x000000060a168981 */ /* 0x000f28000c1e1900 */
[----:B------:R-:W4:Y:S04]  /*1cb0*/  @P3 LDG.E R21, desc[UR6][R10.64+0x4c] ;  /* 0x00004c060a153981 */ /* 0x000f28000c1e1900 */
[----:B------:R-:W4:Y:S04]  /*1cc0*/  @!P0 LDG.E R23, desc[UR6][R10.64+0xc] ;  /* 0x00000c060a178981 */ /* 0x000f28000c1e1900 */
[----:B------:R-:W4:Y:S01]  /*1cd0*/  @P4 LDG.E R27, desc[UR6][R10.64+0x54] ;  /* 0x000054060a1b4981 */ /* 0x000f22000c1e1900 */
[----:B--2---:R-:W-:-:S03]  /*1ce0*/  @!P0 LOP3.LUT R3, R3, R24, RZ, 0x3c, !PT ;  /* 0x0000001803038212 */ /* 0x004fc600078e3cff */
[----:B------:R-:W2:Y:S01]  /*1cf0*/  @P4 LDG.E R24, desc[UR6][R10.64+0x60] ;  /* 0x000060060a184981 */ /* 0x000ea2000c1e1900 */
[----:B---3--:R-:W-:-:S03]  /*1d00*/  @P1 LOP3.LUT R3, R3, R26, RZ, 0x3c, !PT ;  /* 0x0000001a03031212 */ /* 0x008fc600078e3cff */
[----:B------:R-:W3:Y:S01]  /*1d10*/  @P5 LDG.E R26, desc[UR6][R10.64+0x74] ;  /* 0x000074060a1a5981 */ /* 0x000ee2000c1e1900 */
[----:B----4-:R-:W-:Y:S02]  /*1d20*/  @P2 LOP3.LUT R3, R3, R28, RZ, 0x3c, !PT ;  /* 0x0000001c03032212 */ /* 0x010fe400078e3cff */
[----:B------:R-:W-:Y:S02]  /*1d30*/  @!P0 LOP3.LUT R5, R5, R22, RZ, 0x3c, !PT ;  /* 0x0000001605058212 */ /* 0x000fe400078e3cff */
[----:B------:R-:W4:Y:S01]  /*1d40*/  @!P0 LDG.E R22, desc[UR6][R10.64+0x8] ;  /* 0x000008060a168981 */ /* 0x000f22000c1e1900 */
[----:B------:R-:W-:-:S03]  /*1d50*/  @P3 LOP3.LUT R3, R3, R21, RZ, 0x3c, !PT ;  /* 0x0000001503033212 */ /* 0x000fc600078e3cff */
[----:B------:R-:W3:Y:S01]  /*1d60*/  @!P0 LDG.E R21, desc[UR6][R10.64+0x4] ;  /* 0x000004060a158981 */ /* 0x000ee2000c1e1900 */
[----:B------:R-:W-:-:S03]  /*1d70*/  @!P0 LOP3.LUT R2, R2, R23, RZ, 0x3c, !PT ;  /* 0x0000001702028212 */ /* 0x000fc600078e3cff */
[----:B------:R-:W3:Y:S01]  /*1d80*/  @P1 LDG.E R23, desc[UR6][R10.64+0x20] ;  /* 0x000020060a171981 */ /* 0x000ee2000c1e1900 */
[----:B--2---:R-:W-:-:S03]  /*1d90*/  @P4 LOP3.LUT R3, R3, R24, RZ, 0x3c, !PT ;  /* 0x0000001803034212 */ /* 0x004fc600078e3cff */
[----:B------:R-:W2:Y:S01]  /*1da0*/  @P1 LDG.E R24, desc[UR6][R10.64+0x1c] ;  /* 0x00001c060a181981 */ /* 0x000ea2000c1e1900 */
[----:B----4-:R-:W-:-:S03]  /*1db0*/  @!P0 LOP3.LUT R7, R7, R22, RZ, 0x3c, !PT ;  /* 0x0000001607078212 */ /* 0x010fc600078e3cff */
[----:B------:R-:W4:Y:S01]  /*1dc0*/  @P1 LDG.E R22, desc[UR6][R10.64+0x14] ;  /* 0x000014060a161981 */ /* 0x000f22000c1e1900 */
[----:B---3--:R-:W-:-:S03]  /*1dd0*/  @!P0 LOP3.LUT R6, R6, R21, RZ, 0x3c, !PT ;  /* 0x0000001506068212 */ /* 0x008fc600078e3cff */
[----:B------:R-:W3:Y:S01]  /*1de0*/  @P1 LDG.E R21, desc[UR6][R10.64+0x18] ;  /* 0x000018060a151981 */ /* 0x000ee2000c1e1900 */
[----:B------:R-:W-:-:S03]  /*1df0*/  @P5 LOP3.LUT R3, R3, R26, RZ, 0x3c, !PT ;  /* 0x0000001a03035212 */ /* 0x000fc600078e3cff */
[----:B------:R-:W3:Y:S01]  /*1e00*/  @P6 LDG.E R26, desc[UR6][R10.64+0x88] ;  /* 0x000088060a1a6981 */ /* 0x000ee2000c1e1900 */
[----:B------:R-:W-:-:S03]  /*1e10*/  @P1 LOP3.LUT R2, R2, R23, RZ, 0x3c, !PT ;  /* 0x0000001702021212 */ /* 0x000fc600078e3cff */
[----:B------:R-:W3:Y:S01]  /*1e20*/  @P2 LDG.E R23, desc[UR6][R10.64+0x34] ;  /* 0x000034060a172981 */ /* 0x000ee2000c1e1900 */
[----:B--2---:R-:W-:-:S03]  /*1e30*/  @P1 LOP3.LUT R7, R7, R24, RZ, 0x3c, !PT ;  /* 0x0000001807071212 */ /* 0x004fc600078e3cff */
[----:B------:R-:W2:Y:S01]  /*1e40*/  @P2 LDG.E R24, desc[UR6][R10.64+0x30] ;  /* 0x000030060a182981 */ /* 0x000ea2000c1e1900 */
[----:B----4-:R-:W-:-:S03]  /*1e50*/  @P1 LOP3.LUT R5, R5, R22, RZ, 0x3c, !PT ;  /* 0x0000001605051212 */ /* 0x010fc600078e3cff */
[----:B------:R-:W4:Y:S01]  /*1e60*/  @P2 LDG.E R22, desc[UR6][R10.64+0x28] ;  /* 0x000028060a162981 */ /* 0x000f22000c1e1900 */
[----:B---3--:R-:W-:-:S03]  /*1e70*/  @P1 LOP3.LUT R6, R6, R21, RZ, 0x3c, !PT ;  /* 0x0000001506061212 */ /* 0x008fc600078e3cff */
        /* <DEDUP_REMOVED lines=21> */
[----:B------:R-:W-:Y:S02]  /*1fd0*/  @P4 LOP3.LUT R6, R6, R27, RZ, 0x3c, !PT ;  /* 0x0000001b06064212 */ /* 0x000fe400078e3cff */
[----:B------:R-:W-:Y:S01]  /*1fe0*/  LOP3.LUT P0, RZ, R25, 0x80, RZ, 0xc0, !PT ;  /* 0x0000008019ff7812 */ /* 0x000fe2000780c0ff */
        /* <DEDUP_REMOVED lines=20> */
[----:B------:R-:W-:Y:S02]  /*2130*/  @P0 LOP3.LUT R3, R3, R26, RZ, 0x3c, !PT ;  /* 0x0000001a03030212 */ /* 0x000fe400078e3cff */
[----:B------:R-:W-:Y:S02]  /*2140*/  @P0 LOP3.LUT R2, R2, R23, RZ, 0x3c, !PT ;  /* 0x0000001702020212 */ /* 0x000fe400078e3cff */
[----:B--2---:R-:W-:Y:S02]  /*2150*/  @P0 LOP3.LUT R7, R7, R24, RZ, 0x3c, !PT ;  /* 0x0000001807070212 */ /* 0x004fe400078e3cff */
[----:B----4-:R-:W-:Y:S02]  /*2160*/  @P0 LOP3.LUT R5, R5, R22, RZ, 0x3c, !PT ;  /* 0x0000001605050212 */ /* 0x010fe400078e3cff */
[----:B---3--:R-:W-:-:S02]  /*2170*/  @P0 LOP3.LUT R6, R6, R21, RZ, 0x3c, !PT ;  /* 0x0000001506060212 */ /* 0x008fc400078e3cff */
[----:B------:R-:W-:-:S13]  /*2180*/  R2P PR, R25.B1, 0x7f ;  /* 0x0000007f19007804 */ /* 0x000fda0000001000 */
[----:B------:R-:W2:Y:S04]  /*2190*/  @P0 LDG.E R24, desc[UR6][R10.64+0xa8] ;  /* 0x0000a8060a180981 */ /* 0x000ea8000c1e1900 */
[----:B------:R-:W3:Y:S04]  /*21a0*/  @P0 LDG.E R22, desc[UR6][R10.64+0xa0] ;  /* 0x0000a0060a160981 */ /* 0x000ee8000c1e1900 */
[----:B------:R-:W4:Y:S04]  /*21b0*/  @P0 LDG.E R21, desc[UR6][R10.64+0xa4] ;  /* 0x0000a4060a150981 */ /* 0x000f28000c1e1900 */
[----:B------:R-:W4:Y:S04]  /*21c0*/  @P0 LDG.E R23, desc[UR6][R10.64+0xac] ;  /* 0x0000ac060a170981 */ /* 0x000f28000c1e1900 */
        /* <DEDUP_REMOVED lines=15> */
[----:B------:R-:W-:Y:S02]  /*22c0*/  @P1 LOP3.LUT R6, R6, R27, RZ, 0x3c, !PT ;  /* 0x0000001b06061212 */ /* 0x000fe400078e3cff */
[----:B---3--:R-:W-:Y:S02]  /*22d0*/  @P0 LOP3.LUT R3, R3, R22, RZ, 0x3c, !PT ;  /* 0x0000001603030212 */ /* 0x008fe400078e3cff */
[----:B------:R-:W-:Y:S01]  /*22e0*/  LOP3.LUT P0, RZ, R25, 0x8000, RZ, 0xc0, !PT ;  /* 0x0000800019ff7812 */ /* 0x000fe2000780c0ff */
[----:B------:R-:W3:Y:S01]  /*22f0*/  @P2 LDG.E R22, desc[UR6][R10.64+0xd8] ;  /* 0x0000d8060a162981 */ /* 0x000ee2000c1e1900 */
[----:B----4-:R-:W-:-:S03]  /*2300*/  @P1 LOP3.LUT R2, R2, R21, RZ, 0x3c, !PT ;  /* 0x0000001502021212 */ /* 0x010fc600078e3cff */
[----:B------:R-:W4:Y:S01]  /*2310*/  @P2 LDG.E R25, desc[UR6][R10.64+0xd4] ;  /* 0x0000d4060a192981 */ /* 0x000f22000c1e1900 */
[----:B------:R-:W-:-:S03]  /*2320*/  @P2 LOP3.LUT R6, R6, R23, RZ, 0x3c, !PT ;  /* 0x0000001706062212 */ /* 0x000fc600078e3cff */
[----:B------:R-:W4:Y:S01]  /*2330*/  @P3 LDG.E R21, desc[UR6][R10.64+0xe0] ;  /* 0x0000e0060a153981 */ /* 0x000f22000c1e1900 */
[----:B------:R-:W-:Y:S02]  /*2340*/  @P2 LOP3.LUT R5, R5, R26, RZ, 0x3c, !PT ;  /* 0x0000001a05052212 */ /* 0x000fe400078e3cff */
[----:B------:R-:W-:Y:S01]  /*2350*/  @P2 LOP3.LUT R7, R7, R28, RZ, 0x3c, !PT ;  /* 0x0000001c07072212 */ /* 0x000fe200078e3cff */
        /* <DEDUP_REMOVED lines=32> */
[----:B---3--:R-:W-:Y:S01]  /*2560*/  @P5 LOP3.LUT R7, R7, R22, RZ, 0x3c, !PT ;  /* 0x0000001607075212 */ /* 0x008fe200078e3cff */
[----:B------:R-:W3:Y:S04]  /*2570*/  @P0 LDG.E R25, desc[UR6][R10.64+0x138] ;  /* 0x000138060a190981 */ /* 0x000ee8000c1e1900 */
        /* <DEDUP_REMOVED lines=17> */
[----:B------:R-:W-:Y:S02]  /*2690*/  @P0 LOP3.LUT R6, R6, R23, RZ, 0x3c, !PT ;  /* 0x0000001706060212 */ /* 0x000fe400078e3cff */
[----:B------:R-:W-:-:S02]  /*26a0*/  @P0 LOP3.LUT R3, R3, R28, RZ, 0x3c, !PT ;  /* 0x0000001c03030212 */ /* 0x000fc400078e3cff */
[----:B--2---:R-:W-:Y:S01]  /*26b0*/  @P0 LOP3.LUT R5, R5, R24, RZ, 0x3c, !PT ;  /* 0x0000001805050212 */ /* 0x004fe200078e3cff */
[----:B------:R-:W-:Y:S06]  /*26c0*/  BRA.U UP0, `(.L_x_8) ;  /* 0xfffffff5004c7547 */ /* 0x000fec000b83ffff */
[----:B------:R-:W-:-:S05]  /*26d0*/  VIADD R19, R19, 0x1 ;  /* 0x0000000113137836 */ /* 0x000fca0000000000 */
[----:B------:R-:W-:-:S13]  /*26e0*/  ISETP.NE.AND P0, PT, R19, 0x5, PT ;  /* 0x000000051300780c */ /* 0x000fda0003f05270 */
[----:B------:R-:W-:Y:S05]  /*26f0*/  @P0 BRA `(.L_x_9) ;  /* 0xfffffff400300947 */ /* 0x000fea000383ffff */
[----:B------:R2:W-:Y:S04]  /*2700*/  STL [R1+0x24], R5 ;  /* 0x0000240501007387 */ /* 0x0005e80000100800 */
[----:B------:R2:W-:Y:S04]  /*2710*/  STL.64 [R1+0x28], R6 ;  /* 0x0000280601007387 */ /* 0x0005e80000100a00 */
[----:B------:R2:W-:Y:S02]  /*2720*/  STL.64 [R1+0x30], R2 ;  /* 0x0000300201007387 */ /* 0x0005e40000100a00 */
.L_x_3:
[----:B------:R-:W-:Y:S05]  /*2730*/  BSYNC.RECONVERGENT B1 ;  /* 0x0000000000017941 */ /* 0x000fea0003800200 */
.L_x_2:
[----:B------:R-:W-:Y:S01]  /*2740*/  ISETP.GT.U32.AND P0, PT, R4, 0x3, PT ;  /* 0x000000030400780c */ /* 0x000fe20003f04070 */
[----:B------:R-:W-:Y:S01]  /*2750*/  VIADD R14, R14, 0x1 ;  /* 0x000000010e0e7836 */ /* 0x000fe20000000000 */
[--C-:B------:R-:W-:Y:S02]  /*2760*/  SHF.R.U64 R4, R4, 0x2, R17.reuse ;  /* 0x0000000204047819 */ /* 0x100fe40000001211 */
[----:B------:R-:W-:Y:S02]  /*2770*/  ISETP.GT.U32.AND.EX P0, PT, R17, RZ, PT, P0 ;  /* 0x000000ff1100720c */ /* 0x000fe40003f04100 */
[----:B------:R-:W-:-:S11]  /*2780*/  SHF.R.U32.HI R17, RZ, 0x2, R17 ;  /* 0x00000002ff117819 */ /* 0x000fd60000011611 */
[----:B------:R-:W-:Y:S05]  /*2790*/  @P0 BRA `(.L_x_10) ;  /* 0xffffffd800cc0947 */ /* 0x000fea000383ffff */
.L_x_1:
[----:B------:R-:W-:Y:S05]  /*27a0*/  BSYNC.RECONVERGENT B0 ;  /* 0x0000000000007941 */ /* 0x000fea0003800200 */
.L_x_0:
[----:B012---:R-:W-:Y:S01]  /*27b0*/  I2FP.F32.S32 R2, R15 ;  /* 0x0000000f00027245 */ /* 0x007fe20000201400 */
[----:B------:R-:W-:Y:S01]  /*27c0*/  IMAD.MOV.U32 R9, RZ, RZ, 0x3c23d70a ;  /* 0x3c23d70aff097424 */ /* 0x000fe200078e00ff */
[----:B------:R-:W-:Y:S01]  /*27d0*/  BSSY.RECONVERGENT B0, `(.L_x_11) ;  /* 0x000000e000007945 */ /* 0x000fe20003800200 */
[----:B------:R-:W-:Y:S01]  /*27e0*/  IMAD.MOV.U32 R4, RZ, RZ, 0x42c80000 ;  /* 0x42c80000ff047424 */ /* 0x000fe200078e00ff */
[----:B------:R-:W0:Y:S03]  /*27f0*/  FCHK P0, R2, 100 ;  /* 0x42c8000002007902 */ /* 0x000e260000000000 */
[----:B------:R-:W-:-:S04]  /*2800*/  FFMA R4, R9, -R4, 1 ;  /* 0x3f80000009047423 */ /* 0x000fc80000000804 */
[----:B------:R-:W-:-:S04]  /*2810*/  FFMA R9, R4, R9, 0.0099999997764825820923 ;  /* 0x3c23d70a04097423 */ /* 0x000fc80000000009 */
[----:B------:R-:W-:-:S04]  /*2820*/  FFMA R4, R2, R9, RZ ;  /* 0x0000000902047223 */ /* 0x000fc800000000ff */
[----:B------:R-:W-:-:S04]  /*2830*/  FFMA R8, R4, -100, R2 ;  /* 0xc2c8000004087823 */ /* 0x000fc80000000002 */
[----:B------:R-:W-:Y:S01]  /*2840*/  FFMA R8, R9, R8, R4 ;  /* 0x0000000809087223 */ /* 0x000fe20000000004 */
[----:B0-----:R-:W-:Y:S06]  /*2850*/  @!P0 BRA `(.L_x_12) ;  /* 0x0000000000148947 */ /* 0x001fec0003800000 */
[----:B------:R-:W-:Y:S01]  /*2860*/  IMAD.MOV.U32 R4, RZ, RZ, R2 ;  /* 0x000000ffff047224 */ /* 0x000fe200078e0002 */
[----:B------:R-:W-:Y:S01]  /*2870*/  MOV R8, 0x28a0 ;  /* 0x000028a000087802 */ /* 0x000fe20000000f00 */
[----:B------:R-:W-:-:S07]  /*2880*/  IMAD.MOV.U32 R11, RZ, RZ, 0x42c80000 ;  /* 0x42c80000ff0b7424 */ /* 0x000fce00078e00ff */
[----:B------:R-:W-:Y:S05]  /*2890*/  CALL.REL.NOINC `($__internal_1_$__cuda_sm3x_div_rn_noftz_f32_slowpath) ;  /* 0x0000002800707944 */ /* 0x000fea0003c00000 */
[----:B------:R-:W-:-:S07]  /*28a0*/  IMAD.MOV.U32 R8, RZ, RZ, R4 ;  /* 0x000000ffff087224 */ /* 0x000fce00078e0004 */
.L_x_12:
[----:B------:R-:W-:Y:S05]  /*28b0*/  BSYNC.RECONVERGENT B0 ;  /* 0x0000000000007941 */ /* 0x000fea0003800200 */
.L_x_11:
[----:B------:R-:W-:Y:S01]  /*28c0*/  IMAD.MOV.U32 R4, RZ, RZ, 0x3c23d70a ;  /* 0x3c23d70aff047424 */ /* 0x000fe200078e00ff */
[----:B------:R-:W-:Y:S01]  /*28d0*/  BSSY.RECONVERGENT B0, `(.L_x_13) ;  /* 0x0000010000007945 */ /* 0x000fe20003800200 */
[----:B------:R-:W-:Y:S02]  /*28e0*/  IMAD.MOV.U32 R9, RZ, RZ, 0x42c80000 ;  /* 0x42c80000ff097424 */ /* 0x000fe400078e00ff */
[----:B------:R-:W-:Y:S02]  /*28f0*/  FADD R2, R8, -0.5 ;  /* 0xbf00000008027421 */ /* 0x000fe40000000000 */
[----:B------:R-:W-:Y:S01]  /*2900*/  FFMA R11, R4, -R9, 1 ;  /* 0x3f800000040b7423 */ /* 0x000fe20000000809 */
[----:B------:R-:W-:-:S03]  /*2910*/  I2FP.F32.U32 R9, R12 ;  /* 0x0000000c00097245 */ /* 0x000fc60000201000 */
[----:B------:R-:W-:Y:S01]  /*2920*/  FFMA R4, R11, R4, 0.0099999997764825820923 ;  /* 0x3c23d70a0b047423 */ /* 0x000fe20000000004 */
[----:B------:R-:W0:Y:S03]  /*2930*/  FCHK P0, R9, 100 ;  /* 0x42c8000009007902 */ /* 0x000e260000000000 */
        /* <DEDUP_REMOVED lines=9> */
.L_x_14:
[----:B------:R-:W-:Y:S05]  /*29d0*/  BSYNC.RECONVERGENT B0 ;  /* 0x0000000000007941 */ /* 0x000fea0003800200 */
.L_x_13:
[----:B------:R-:W-:Y:S01]  /*29e0*/  I2FP.F32.U32 R13, R13 ;  /* 0x0000000d000d7245 */ /* 0x000fe20000201000 */
[----:B------:R-:W-:Y:S01]  /*29f0*/  IMAD.MOV.U32 R4, RZ, RZ, 0x3c23d70a ;  /* 0x3c23d70aff047424 */ /* 0x000fe200078e00ff */
[----:B------:R-:W-:Y:S01]  /*2a00*/  BSSY.RECONVERGENT B0, `(.L_x_15) ;  /* 0x000000f000007945 */ /* 0x000fe20003800200 */
[----:B------:R-:W-:Y:S01]  /*2a10*/  IMAD.MOV.U32 R9, RZ, RZ, 0x42c80000 ;  /* 0x42c80000ff097424 */ /* 0x000fe200078e00ff */
[----:B------:R-:W0:Y:S03]  /*2a20*/  FCHK P0, R13, 100 ;  /* 0x42c800000d007902 */ /* 0x000e260000000000 */
[----:B------:R-:W-:-:S04]  /*2a30*/  FFMA R9, R4, -R9, 1 ;  /* 0x3f80000004097423 */ /* 0x000fc80000000809 */
[----:B------:R-:W-:Y:S01]  /*2a40*/  FFMA R4, R9, R4, 0.0099999997764825820923 ;  /* 0x3c23d70a09047423 */ /* 0x000fe20000000004 */
[----:B------:R-:W-:-:S03]  /*2a50*/  FADD R9, R10, -0.5 ;  /* 0xbf0000000a097421 */ /* 0x000fc60000000000 */
        /* <DEDUP_REMOVED lines=9> */
.L_x_16:
[----:B------:R-:W-:Y:S05]  /*2af0*/  BSYNC.RECONVERGENT B0 ;  /* 0x0000000000007941 */ /* 0x000fea0003800200 */
.L_x_15:
[----:B------:R-:W0:Y:S01]  /*2b00*/  F2F.F64.F32 R10, R9 ;  /* 0x00000009000a7310 */ /* 0x000e220000201800 */
[----:B------:R-:W-:Y:S01]  /*2b10*/  UMOV UR10, 0x54442d18 ;  /* 0x54442d18000a7882 */ /* 0x000fe20000000000 */
[----:B------:R-:W-:Y:S01]  /*2b20*/  UMOV UR11, 0x401921fb ;  /* 0x401921fb000b7882 */ /* 0x000fe20000000000 */
[----:B------:R-:W-:Y:S01]  /*2b30*/  BSSY.RECONVERGENT B0, `(.L_x_17) ;  /* 0x0000045000007945 */ /* 0x000fe20003800200 */
[----:B0-----:R-:W-:Y:S01]  /*2b40*/  DMUL R12, R10, UR10 ;  /* 0x0000000a0a0c7c28 */ /* 0x001fe20008000000 */
[----:B------:R-:W-:-:S05]  /*2b50*/  FADD R10, R14, -0.5 ;  /* 0xbf0000000e0a7421 */ /* 0x000fca0000000000 */
[----:B------:R-:W0:Y:S02]  /*2b60*/  F2F.F32.F64 R4, R12 ;  /* 0x0000000c00047310 */ /* 0x000e240000301000 */
[C---:B0-----:R-:W-:Y:S01]  /*2b70*/  FMUL R15, R4.reuse, 0.63661974668502807617 ;  /* 0x3f22f983040f7820 */ /* 0x041fe20000400000 */
[----:B------:R-:W-:-:S05]  /*2b80*/  FSETP.GE.AND P0, PT, |R4|, 105615, PT ;  /* 0x47ce47800400780b */ /* 0x000fca0003f06200 */
[----:B------:R-:W0:Y:S02]  /*2b90*/  F2I.NTZ R15, R15 ;  /* 0x0000000f000f7305 */ /* 0x000e240000203100 */
[----:B0-----:R-:W-:-:S05]  /*2ba0*/  I2FP.F32.S32 R11, R15 ;  /* 0x0000000f000b7245 */ /* 0x001fca0000201400 */
[----:B------:R-:W-:-:S04]  /*2bb0*/  FFMA R8, R11, -1.5707962512969970703, R4 ;  /* 0xbfc90fda0b087823 */ /* 0x000fc80000000004 */
[----:B------:R-:W-:-:S04]  /*2bc0*/  FFMA R8, R11, -7.5497894158615963534e-08, R8 ;  /* 0xb3a221680b087823 */ /* 0x000fc80000000008 */
[----:B------:R-:W-:Y:S01]  /*2bd0*/  FFMA R8, R11, -5.3903029534742383927e-15, R8 ;  /* 0xa7c234c50b087823 */ /* 0x000fe20000000008 */
[----:B------:R-:W-:-:S03]  /*2be0*/  IMAD.MOV.U32 R11, RZ, RZ, R15 ;  /* 0x000000ffff0b7224 */ /* 0x000fc600078e000f */
[----:B------:R-:W-:Y:S01]  /*2bf0*/  IMAD.MOV.U32 R14, RZ, RZ, R8 ;  /* 0x000000ffff0e7224 */ /* 0x000fe200078e0008 */
[----:B------:R-:W-:Y:S06]  /*2c00*/  @!P0 BRA `(.L_x_18) ;  /* 0x0000000000dc8947 */ /* 0x000fec0003800000 */
[----:B------:R-:W-:-:S13]  /*2c10*/  FSETP.NEU.AND P0, PT, |R4|, +INF , PT ;  /* 0x7f8000000400780b */ /* 0x000fda0003f0d200 */
[----:B------:R-:W-:Y:S01]  /*2c20*/  @!P0 FMUL R14, RZ, R4 ;  /* 0x00000004ff0e8220 */ /* 0x000fe20000400000 */
[----:B------:R-:W-:Y:S01]  /*2c30*/  @!P0 IMAD.MOV.U32 R15, RZ, RZ, RZ ;  /* 0x000000ffff0f8224 */ /* 0x000fe200078e00ff */
[----:B------:R-:W-:Y:S06]  /*2c40*/  @!P0 BRA `(.L_x_18) ;  /* 0x0000000000cc8947 */ /* 0x000fec0003800000 */
[----:B------:R-:W-:Y:S01]  /*2c50*/  IMAD.SHL.U32 R13, R4, 0x100, RZ ;  /* 0x00000100040d7824 */ /* 0x000fe200078e00ff */
[----:B------:R-:W0:Y:S01]  /*2c60*/  LDCU.64 UR8, c[0x4][0x40] ;  /* 0x01000800ff0877ac */ /* 0x000e220008000a00 */
[----:B------:R-:W-:Y:S02]  /*2c70*/  IMAD.MOV.U32 R16, RZ, RZ, RZ ;  /* 0x000000ffff107224 */ /* 0x000fe400078e00ff */
[----:B------:R-:W-:Y:S01]  /*2c80*/  IMAD.MOV.U32 R12, RZ, RZ, R1 ;  /* 0x000000ffff0c7224 */ /* 0x000fe200078e0001 */
[----:B------:R-:W-:Y:S01]  /*2c90*/  LOP3.LUT R17, R13, 0x80000000, RZ, 0xfc, !PT ;  /* 0x800000000d117812 */ /* 0x000fe200078efcff */
[----:B------:R-:W-:Y:S01]  /*2ca0*/  UMOV UR5, URZ ;  /* 0x000000ff00057c82 */ /* 0x000fe20008000000 */
[----:B------:R-:W-:-:S05]  /*2cb0*/  UMOV UR4, URZ ;  /* 0x000000ff00047c82 */ /* 0x000fca0008000000 */
.L_x_19:
[----:B0-----:R-:W-:Y:S02]  /*2cc0*/  IMAD.U32 R18, RZ, RZ, UR8 ;  /* 0x00000008ff127e24 */ /* 0x001fe4000f8e00ff */
[----:B------:R-:W-:-:S05]  /*2cd0*/  IMAD.U32 R19, RZ, RZ, UR9 ;  /* 0x00000009ff137e24 */ /* 0x000fca000f8e00ff */
[----:B------:R-:W2:Y:S01]  /*2ce0*/  LDG.E.CONSTANT R14, desc[UR6][R18.64] ;  /* 0x00000006120e7981 */ /* 0x000ea2000c1e9900 */
[----:B------:R-:W-:Y:S02]  /*2cf0*/  UIADD3 UR8, UP0, UPT, UR8, 0x4, URZ ;  /* 0x0000000408087890 */ /* 0x000fe4000ff1e0ff */
[----:B------:R-:W-:Y:S02]  /*2d00*/  UIADD3 UR4, UPT, UPT, UR4, 0x1, URZ ;  /* 0x0000000104047890 */ /* 0x000fe4000fffe0ff */
[----:B------:R-:W-:Y:S02]  /*2d10*/  UIADD3.X UR9, UPT, UPT, URZ, UR9, URZ, UP0, !UPT ;  /* 0x00000009ff097290 */ /* 0x000fe400087fe4ff */
[----:B------:R-:W-:Y:S01]  /*2d20*/  UISETP.NE.AND UP0, UPT, UR4, 0x6, UPT ;  /* 0x000000060400788c */ /* 0x000fe2000bf05270 */
[----:B--2---:R-:W-:-:S03]  /*2d30*/  IMAD.WIDE.U32 R14, R14, R17, RZ ;  /* 0x000000110e0e7225 */ /* 0x004fc600078e00ff */
[----:B------:R-:W-:-:S04]  /*2d40*/  IADD3 R13, P0, PT, R14, R16, RZ ;  /* 0x000000100e0d7210 */ /* 0x000fc80007f1e0ff */
[----:B------:R-:W-:Y:S01]  /*2d50*/  IADD3.X R16, PT, PT, R15, UR5, RZ, P0, !PT ;  /* 0x000000050f107c10 */ /* 0x000fe200087fe4ff */
[----:B------:R0:W-:Y:S02]  /*2d60*/  STL [R12], R13 ;  /* 0x0000000d0c007387 */ /* 0x0001e40000100800 */
[----:B0-----:R-:W-:Y:S01]  /*2d70*/  VIADD R12, R12, 0x4 ;  /* 0x000000040c0c7836 */ /* 0x001fe20000000000 */
[----:B------:R-:W-:Y:S06]  /*2d80*/  BRA.U UP0, `(.L_x_19) ;  /* 0xfffffffd00cc7547 */ /* 0x000fec000b83ffff */
[----:B------:R-:W-:Y:S01]  /*2d90*/  SHF.R.U32.HI R15, RZ, 0x17, R4 ;  /* 0x00000017ff0f7819 */ /* 0x000fe20000011604 */
[----:B------:R0:W-:Y:S03]  /*2da0*/  STL [R1+0x18], R16 ;  /* 0x0000181001007387 */ /* 0x0001e60000100800 */
[C---:B------:R-:W-:Y:S02]  /*2db0*/  LOP3.LUT R12, R15.reuse, 0xe0, RZ, 0xc0, !PT ;  /* 0x000000e00f0c7812 */ /* 0x040fe400078ec0ff */
[----:B------:R-:W-:-:S03]  /*2dc0*/  LOP3.LUT P0, RZ, R15, 0x1f, RZ, 0xc0, !PT ;  /* 0x0000001f0fff7812 */ /* 0x000fc6000780c0ff */
[----:B------:R-:W-:-:S05]  /*2dd0*/  VIADD R12, R12, 0xffffff80 ;  /* 0xffffff800c0c7836 */ /* 0x000fca0000000000 */
[----:B------:R-:W-:-:S05]  /*2de0*/  SHF.R.U32.HI R12, RZ, 0x5, R12 ;  /* 0x00000005ff0c7819 */ /* 0x000fca000001160c */
[----:B------:R-:W-:-:S05]  /*2df0*/  IMAD R17, R12, -0x4, R1 ;  /* 0xfffffffc0c117824 */ /* 0x000fca00078e0201 */
[----:B------:R-:W2:Y:S04]  /*2e00*/  LDL R12, [R17+0x18] ;  /* 0x00001800110c7983 */ /* 0x000ea80000100800 */
[----:B------:R-:W2:Y:S04]  /*2e10*/  LDL R13, [R17+0x14] ;  /* 0x00001400110d7983 */ /* 0x000ea80000100800 */
[----:B------:R-:W3:Y:S01]  /*2e20*/  @P0 LDL R14, [R17+0x10] ;  /* 0x00001000110e0983 */ /* 0x000ee20000100800 */
[----:B------:R-:W-:Y:S01]  /*2e30*/  LOP3.LUT R15, R15, 0x1f, RZ, 0xc0, !PT ;  /* 0x0000001f0f0f7812 */ /* 0x000fe200078ec0ff */
[----:B------:R-:W-:Y:S01]  /*2e40*/  UMOV UR4, 0x54442d19 ;  /* 0x54442d1900047882 */ /* 0x000fe20000000000 */
[----:B------:R-:W-:-:S02]  /*2e50*/  UMOV UR5, 0x3bf921fb ;  /* 0x3bf921fb00057882 */ /* 0x000fc40000000000 */
[-C--:B--2---:R-:W-:Y:S02]  /*2e60*/  @P0 SHF.L.W.U32.HI R12, R13, R15.reuse, R12 ;  /* 0x0000000f0d0c0219 */ /* 0x084fe40000010e0c */
[----:B---3--:R-:W-:Y:S02]  /*2e70*/  @P0 SHF.L.W.U32.HI R13, R14, R15, R13 ;  /* 0x0000000f0e0d0219 */ /* 0x008fe40000010e0d */
[----:B------:R-:W-:Y:S02]  /*2e80*/  ISETP.GE.AND P0, PT, R4, RZ, PT ;  /* 0x000000ff0400720c */ /* 0x000fe40003f06270 */
[C-C-:B------:R-:W-:Y:S01]  /*2e90*/  SHF.L.W.U32.HI R15, R13.reuse, 0x2, R12.reuse ;  /* 0x000000020d0f7819 */ /* 0x140fe20000010e0c */
[----:B------:R-:W-:Y:S01]  /*2ea0*/  IMAD.SHL.U32 R13, R13, 0x4, RZ ;  /* 0x000000040d0d7824 */ /* 0x000fe200078e00ff */
[----:B------:R-:W-:Y:S02]  /*2eb0*/  SHF.R.U32.HI R12, RZ, 0x1e, R12 ;  /* 0x0000001eff0c7819 */ /* 0x000fe4000001160c */
[----:B------:R-:W-:-:S04]  /*2ec0*/  SHF.R.S32.HI R14, RZ, 0x1f, R15 ;  /* 0x0000001fff0e7819 */ /* 0x000fc8000001140f */
[C---:B------:R-:W-:Y:S02]  /*2ed0*/  LOP3.LUT R18, R14.reuse, R13, RZ, 0x3c, !PT ;  /* 0x0000000d0e127212 */ /* 0x040fe400078e3cff */
[----:B------:R-:W-:Y:S02]  /*2ee0*/  LOP3.LUT R19, R14, R15, RZ, 0x3c, !PT ;  /* 0x0000000f0e137212 */ /* 0x000fe400078e3cff */
[C---:B------:R-:W-:Y:S02]  /*2ef0*/  LOP3.LUT R13, R15.reuse, R4, RZ, 0x3c, !PT ;  /* 0x000000040f0d7212 */ /* 0x040fe400078e3cff */
[----:B------:R-:W-:Y:S02]  /*2f00*/  LEA.HI R15, R15, R12, RZ, 0x1 ;  /* 0x0000000c0f0f7211 */ /* 0x000fe400078f08ff */
[----:B------:R-:W0:Y:S01]  /*2f10*/  I2F.F64.S64 R18, R18 ;  /* 0x0000001200127312 */ /* 0x000e220000301c00 */
[----:B------:R-:W-:Y:S02]  /*2f20*/  ISETP.GE.AND P1, PT, R13, RZ, PT ;  /* 0x000000ff0d00720c */ /* 0x000fe40003f26270 */
[----:B------:R-:W-:-:S04]  /*2f30*/  IMAD.MOV R12, RZ, RZ, -R15 ;  /* 0x000000ffff0c7224 */ /* 0x000fc800078e0a0f */
[----:B------:R-:W-:Y:S01]  /*2f40*/  @!P0 IMAD.MOV.U32 R15, RZ, RZ, R12 ;  /* 0x000000ffff0f8224 */ /* 0x000fe200078e000c */
[----:B0-----:R-:W-:-:S10]  /*2f50*/  DMUL R16, R18, UR4 ;  /* 0x0000000412107c28 */ /* 0x001fd40008000000 */
[----:B------:R-:W0:Y:S02]  /*2f60*/  F2F.F32.F64 R16, R16 ;  /* 0x0000001000107310 */ /* 0x000e240000301000 */
[----:B0-----:R-:W-:-:S07]  /*2f70*/  FSEL R14, -R16, R16, !P1 ;  /* 0x00000010100e7208 */ /* 0x001fce0004800100 */
.L_x_18:
[----:B------:R-:W-:Y:S05]  /*2f80*/  BSYNC.RECONVERGENT B0 ;  /* 0x0000000000007941 */ /* 0x000fea0003800200 */
.L_x_17:
[----:B------:R-:W0:Y:S01]  /*2f90*/  F2F.F64.F32 R12, R10 ;  /* 0x0000000a000c7310 */ /* 0x000e220000201800 */
[----:B------:R-:W-:Y:S01]  /*2fa0*/  FMUL R19, R14, R14 ;  /* 0x0000000e0e137220 */ /* 0x000fe20000400000 */
[----:B------:R-:W-:Y:S01]  /*2fb0*/  IMAD.MOV.U32 R20, RZ, RZ, 0x3effffff ;  /* 0x3effffffff147424 */ /* 0x000fe200078e00ff */
[----:B------:R-:W-:Y:S01]  /*2fc0*/  BSSY.RECONVERGENT B0, `(.L_x_20) ;  /* 0x0000053000007945 */ /* 0x000fe20003800200 */
[----:B0-----:R-:W-:Y:S01]  /*2fd0*/  DMUL R16, R12, UR10 ;  /* 0x0000000a0c107c28 */ /* 0x001fe20008000000 */
[----:B------:R-:W-:Y:S01]  /*2fe0*/  LOP3.LUT R13, R15, 0x1, RZ, 0xc0, !PT ;  /* 0x000000010f0d7812 */ /* 0x000fe200078ec0ff */
[----:B------:R-:W-:-:S04]  /*2ff0*/  IMAD.MOV.U32 R12, RZ, RZ, 0x37cbac00 ;  /* 0x37cbac00ff0c7424 */ /* 0x000fc800078e00ff */
[----:B------:R0:W1:Y:S01]  /*3000*/  F2F.F32.F64 R22, R16 ;  /* 0x0000001000167310 */ /* 0x0000620000301000 */
[----:B------:R-:W-:Y:S01]  /*3010*/  ISETP.NE.U32.AND P0, PT, R13, 0x1, PT ;  /* 0x000000010d00780c */ /* 0x000fe20003f05070 */
[----:B------:R-:W-:Y:S01]  /*3020*/  FFMA R18, R19, R12, -0.0013887860113754868507 ;  /* 0xbab607ed13127423 */ /* 0x000fe2000000000c */
[----:B------:R-:W-:Y:S02]  /*3030*/  IMAD.MOV.U32 R13, RZ, RZ, 0x3d2aaabb ;  /* 0x3d2aaabbff0d7424 */ /* 0x000fe400078e00ff */
[----:B------:R-:W-:Y:S02]  /*3040*/  FSEL R24, -R20, -0.16666662693023681641, !P0 ;  /* 0xbe2aaaa814187808 */ /* 0x000fe40004000100 */
[----:B------:R-:W-:Y:S02]  /*3050*/  FSEL R18, R18, -0.00019574658654164522886, !P0 ;  /* 0xb94d415312127808 */ /* 0x000fe40004000000 */
[----:B0-----:R-:W-:Y:S01]  /*3060*/  FSEL R16, R13, 0.0083327032625675201416, !P0 ;  /* 0x3c0885e40d107808 */ /* 0x001fe20004000000 */
[----:B-1----:R-:W-:-:S04]  /*3070*/  FMUL R23, R22, 0.63661974668502807617 ;  /* 0x3f22f98316177820 */ /* 0x002fc80000400000 */
[C---:B------:R-:W-:Y:S01]  /*3080*/  FFMA R16, R19.reuse, R18, R16 ;  /* 0x0000001213107223 */ /* 0x040fe20000000010 */
[----:B------:R-:W-:Y:S02]  /*3090*/  FSETP.GE.AND P1, PT, |R22|, 105615, PT ;  /* 0x47ce47801600780b */ /* 0x000fe40003f26200 */
[----:B------:R-:W-:Y:S01]  /*30a0*/  FSEL R18, R14, 1, P0 ;  /* 0x3f8000000e127808 */ /* 0x000fe20000000000 */
[----:B------:R-:W-:Y:S01]  /*30b0*/  FFMA R16, R19, R16, R24 ;  /* 0x0000001013107223 */ /* 0x000fe20000000018 */
[----:B------:R-:W0:Y:S01]  /*30c0*/  F2I.NTZ R23, R23 ;  /* 0x0000001700177305 */ /* 0x000e220000203100 */
[----:B------:R-:W-:Y:S02]  /*30d0*/  LOP3.LUT P0, RZ, R15, 0x2, RZ, 0xc0, !PT ;  /* 0x000000020fff7812 */ /* 0x000fe4000780c0ff */
[----:B------:R-:W-:-:S04]  /*30e0*/  FFMA R19, R19, R18, RZ ;  /* 0x0000001213137223 */ /* 0x000fc800000000ff */
[----:B------:R-:W-:-:S07]  /*30f0*/  FFMA R18, R19, R16, R18 ;  /* 0x0000001013127223 */ /* 0x000fce0000000012 */
[----:B------:R-:W-:Y:S01]  /*3100*/  @P0 FADD R18, RZ, -R18 ;  /* 0x80000012ff120221 */ /* 0x000fe20000000000 */
[----:B0-----:R-:W-:Y:S01]  /*3110*/  I2FP.F32.S32 R17, R23 ;  /* 0x0000001700117245 */ /* 0x001fe20000201400 */
[----:B------:R-:W-:-:S04]  /*3120*/  IMAD.MOV.U32 R25, RZ, RZ, R23 ;  /* 0x000000ffff197224 */ /* 0x000fc800078e0017 */
[----:B------:R-:W-:-:S04]  /*3130*/  FFMA R14, R17, -1.5707962512969970703, R22 ;  /* 0xbfc90fda110e7823 */ /* 0x000fc80000000016 */
[----:B------:R-:W-:-:S04]  /*3140*/  FFMA R14, R17, -7.5497894158615963534e-08, R14 ;  /* 0xb3a22168110e7823 */ /* 0x000fc8000000000e */
[----:B------:R-:W-:-:S04]  /*3150*/  FFMA R24, R17, -5.3903029534742383927e-15, R14 ;  /* 0xa7c234c511187823 */ /* 0x000fc8000000000e */
        /* <DEDUP_REMOVED lines=13> */
.L_x_22:
        /* <DEDUP_REMOVED lines=32> */
[----:B------:R-:W-:-:S02]  /*3430*/  SHF.R.S32.HI R15, RZ, 0x1f, R23 ;  /* 0x0000001fff0f7819 */ /* 0x000fc40000011417 */
[----:B------:R-:W-:Y:S02]  /*3440*/  LOP3.LUT R19, R23, R22, RZ, 0x3c, !PT ;  /* 0x0000001617137212 */ /* 0x000fe400078e3cff */
[C---:B------:R-:W-:Y:S02]  /*3450*/  LOP3.LUT R14, R15.reuse, R14, RZ, 0x3c, !PT ;  /* 0x0000000e0f0e7212 */ /* 0x040fe400078e3cff */
[----:B------:R-:W-:Y:S02]  /*3460*/  LOP3.LUT R15, R15, R23, RZ, 0x3c, !PT ;  /* 0x000000170f0f7212 */ /* 0x000fe400078e3cff */
[----:B------:R-:W-:Y:S02]  /*3470*/  LEA.HI R23, R23, R26, RZ, 0x1 ;  /* 0x0000001a17177211 */ /* 0x000fe400078f08ff */
[----:B------:R-:W-:Y:S02]  /*3480*/  ISETP.GE.AND P1, PT, R19, RZ, PT ;  /* 0x000000ff1300720c */ /* 0x000fe40003f26270 */
[----:B------:R-:W1:Y:S01]  /*3490*/  I2F.F64.S64 R14, R14 ;  /* 0x0000000e000e7312 */ /* 0x000e620000301c00 */
[----:B------:R-:W-:-:S04]  /*34a0*/  IMAD.MOV R19, RZ, RZ, -R23 ;  /* 0x000000ffff137224 */ /* 0x000fc800078e0a17 */
[----:B------:R-:W-:Y:S01]  /*34b0*/  @!P0 IMAD.MOV.U32 R23, RZ, RZ, R19 ;  /* 0x000000ffff178224 */ /* 0x000fe200078e0013 */
[----:B-1----:R-:W-:-:S10]  /*34c0*/  DMUL R16, R14, UR4 ;  /* 0x000000040e107c28 */ /* 0x002fd40008000000 */
[----:B------:R-:W1:Y:S02]  /*34d0*/  F2F.F32.F64 R16, R16 ;  /* 0x0000001000107310 */ /* 0x000e640000301000 */
[----:B01----:R-:W-:-:S07]  /*34e0*/  FSEL R14, -R16, R16, !P1 ;  /* 0x00000010100e7208 */ /* 0x003fce0004800100 */
.L_x_21:
[----:B------:R-:W-:Y:S05]  /*34f0*/  BSYNC.RECONVERGENT B0 ;  /* 0x0000000000007941 */ /* 0x000fea0003800200 */
.L_x_20:
[----:B------:R-:W-:Y:S01]  /*3500*/  FMUL R15, R14, R14 ;  /* 0x0000000e0e0f7220 */ /* 0x000fe20000400000 */
[----:B------:R-:W-:Y:S01]  /*3510*/  LOP3.LUT R17, R23, 0x1, RZ, 0xc0, !PT ;  /* 0x0000000117117812 */ /* 0x000fe200078ec0ff */
[----:B------:R-:W-:Y:S01]  /*3520*/  IMAD.MOV.U32 R26, RZ, RZ, 0x3c0885e4 ;  /* 0x3c0885e4ff1a7424 */ /* 0x000fe200078e00ff */
[----:B------:R-:W0:Y:S01]  /*3530*/  LDCU.64 UR4, c[0x0][0x380] ;  /* 0x00007000ff0477ac */ /* 0x000e220008000a00 */
[----:B------:R-:W-:Y:S01]  /*3540*/  FFMA R16, R15, R12, -0.0013887860113754868507 ;  /* 0xbab607ed0f107423 */ /* 0x000fe2000000000c */
[----:B------:R-:W-:Y:S01]  /*3550*/  ISETP.NE.U32.AND P0, PT, R17, 0x1, PT ;  /* 0x000000011100780c */ /* 0x000fe20003f05070 */
[----:B------:R-:W-:Y:S01]  /*3560*/  VIADD R17, R23, 0x1 ;  /* 0x0000000117117836 */ /* 0x000fe20000000000 */
[----:B------:R-:W-:Y:S01]  /*3570*/  SHF.R.S32.HI R23, RZ, 0x1f, R0 ;  /* 0x0000001fff177819 */ /* 0x000fe20000011400 */
[----:B------:R-:W-:Y:S01]  /*3580*/  IMAD.MOV.U32 R21, RZ, RZ, 0x3e2aaaa8 ;  /* 0x3e2aaaa8ff157424 */ /* 0x000fe200078e00ff */
[----:B------:R-:W-:Y:S01]  /*3590*/  FSEL R16, R16, -0.00019574658654164522886, P0 ;  /* 0xb94d415310107808 */ /* 0x000fe20000000000 */
[----:B------:R-:W-:Y:S01]  /*35a0*/  BSSY.RECONVERGENT B0, `(.L_x_23) ;  /* 0x0000048000007945 */ /* 0x000fe20003800200 */
[----:B------:R-:W-:-:S02]  /*35b0*/  FSEL R26, R26, 0.041666727513074874878, !P0 ;  /* 0x3d2aaabb1a1a7808 */ /* 0x000fc40004000000 */
[----:B------:R-:W-:Y:S02]  /*35c0*/  LOP3.LUT P1, RZ, R17, 0x2, RZ, 0xc0, !PT ;  /* 0x0000000211ff7812 */ /* 0x000fe4000782c0ff */
[----:B------:R-:W-:Y:S01]  /*35d0*/  FSEL R17, -R21, -0.4999999701976776123, !P0 ;  /* 0xbeffffff15117808 */ /* 0x000fe20004000100 */
[----:B------:R-:W-:Y:S01]  /*35e0*/  FFMA R16, R15, R16, R26 ;  /* 0x000000100f107223 */ /* 0x000fe2000000001a */
[----:B------:R-:W-:-:S03]  /*35f0*/  FSEL R14, R14, 1, !P0 ;  /* 0x3f8000000e0e7808 */ /* 0x000fc60004000000 */
[C---:B------:R-:W-:Y:S01]  /*3600*/  FFMA R16, R15.reuse, R16, R17 ;  /* 0x000000100f107223 */ /* 0x040fe20000000011 */
[----:B------:R-:W-:Y:S01]  /*3610*/  FMUL R17, R18, 10 ;  /* 0x4120000012117820 */ /* 0x000fe20000400000 */
[----:B------:R-:W-:-:S04]  /*3620*/  FFMA R15, R15, R14, RZ ;  /* 0x0000000e0f0f7223 */ /* 0x000fc800000000ff */
[----:B------:R-:W-:Y:S01]  /*3630*/  FFMA R16, R15, R16, R14 ;  /* 0x000000100f107223 */ /* 0x000fe2000000000e */
[----:B0-----:R-:W-:-:S03]  /*3640*/  LEA R14, P0, R0, UR4, 0x2 ;  /* 0x00000004000e7c11 */ /* 0x001fc6000f8010ff */
[----:B------:R-:W-:Y:S01]  /*3650*/  @P1 FADD R16, RZ, -R16 ;  /* 0x80000010ff101221 */ /* 0x000fe20000000000 */
[----:B------:R-:W-:Y:S02]  /*3660*/  LEA.HI.X R15, R0, UR5, R23, 0x2, P0 ;  /* 0x00000005000f7c11 */ /* 0x000fe400080f1417 */
[----:B------:R-:W-:Y:S01]  /*3670*/  FSETP.GE.AND P0, PT, |R22|, 105615, PT ;  /* 0x47ce47801600780b */ /* 0x000fe20003f06200 */
[----:B------:R-:W-:-:S05]  /*3680*/  FMUL R17, R16, R17 ;  /* 0x0000001110117220 */ /* 0x000fca0000400000 */
[----:B------:R0:W-:Y:S07]  /*3690*/  STG.E desc[UR6][R14.64], R17 ;  /* 0x000000110e007986 */ /* 0x0001ee000c101906 */
[----:B------:R-:W-:Y:S05]  /*36a0*/  @!P0 BRA `(.L_x_24) ;  /* 0x0000000000dc8947 */ /* 0x000fea0003800000 */
[----:B------:R-:W-:-:S13]  /*36b0*/  FSETP.NEU.AND P0, PT, |R22|, +INF , PT ;  /* 0x7f8000001600780b */ /* 0x000fda0003f0d200 */
[----:B------:R-:W-:Y:S01]  /*36c0*/  @!P0 FMUL R24, RZ, R22 ;  /* 0x00000016ff188220 */ /* 0x000fe20000400000 */
[----:B------:R-:W-:Y:S01]  /*36d0*/  @!P0 IMAD.MOV.U32 R25, RZ, RZ, RZ ;  /* 0x000000ffff198224 */ /* 0x000fe200078e00ff */
[----:B------:R-:W-:Y:S06]  /*36e0*/  @!P0 BRA `(.L_x_24) ;  /* 0x0000000000cc8947 */ /* 0x000fec0003800000 */
[----:B------:R-:W-:Y:S01]  /*36f0*/  IMAD.SHL.U32 R16, R22, 0x100, RZ ;  /* 0x0000010016107824 */ /* 0x000fe200078e00ff */
[----:B------:R-:W1:Y:S01]  /*3700*/  LDCU.64 UR8, c[0x4][0x40] ;  /* 0x01000800ff0877ac */ /* 0x000e620008000a00 */
[----:B------:R-:W-:Y:S02]  /*3710*/  IMAD.MOV.U32 R26, RZ, RZ, RZ ;  /* 0x000000ffff1a7224 */ /* 0x000fe400078e00ff */
[----:B------:R-:W-:Y:S01]  /*3720*/  IMAD.MOV.U32 R24, RZ, RZ, R1 ;  /* 0x000000ffff187224 */ /* 0x000fe200078e0001 */
[----:B------:R-:W-:Y:S01]  /*3730*/  LOP3.LUT R27, R16, 0x80000000, RZ, 0xfc, !PT ;  /* 0x80000000101b7812 */ /* 0x000fe200078efcff */
[----:B------:R-:W-:Y:S01]  /*3740*/  UMOV UR5, URZ ;  /* 0x000000ff00057c82 */ /* 0x000fe20008000000 */
[----:B------:R-:W-:-:S05]  /*3750*/  UMOV UR4, URZ ;  /* 0x000000ff00047c82 */ /* 0x000fca0008000000 */
.L_x_25:
[----:B-1----:R-:W-:Y:S02]  /*3760*/  IMAD.U32 R16, RZ, RZ, UR8 ;  /* 0x00000008ff107e24 */ /* 0x002fe4000f8e00ff */
[----:B0-----:R-:W-:-:S05]  /*3770*/  IMAD.U32 R17, RZ, RZ, UR9 ;  /* 0x00000009ff117e24 */ /* 0x001fca000f8e00ff */
        /* <DEDUP_REMOVED lines=23> */
[----:B------:R-:W-:Y:S01]  /*38f0*/  UMOV UR5, 0x3bf921fb ;  /* 0x3bf921fb00057882 */ /* 0x000fe20000000000 */
[----:B------:R-:W-:-:S02]  /*3900*/  ISETP.GE.AND P1, PT, R22, RZ, PT ;  /* 0x000000ff1600720c */ /* 0x000fc40003f26270 */
[-C--:B--2---:R-:W-:Y:S02]  /*3910*/  @P0 SHF.L.W.U32.HI R24, R17, R18.reuse, R24 ;  /* 0x0000001211180219 */ /* 0x084fe40000010e18 */
[----:B---3--:R-:W-:-:S04]  /*3920*/  @P0 SHF.L.W.U32.HI R17, R16, R18, R17 ;  /* 0x0000001210110219 */ /* 0x008fc80000010e11 */
[C-C-:B------:R-:W-:Y:S01]  /*3930*/  SHF.L.W.U32.HI R25, R17.reuse, 0x2, R24.reuse ;  /* 0x0000000211197819 */ /* 0x140fe20000010e18 */
[----:B------:R-:W-:Y:S01]  /*3940*/  IMAD.SHL.U32 R17, R17, 0x4, RZ ;  /* 0x0000000411117824 */ /* 0x000fe200078e00ff */
[----:B------:R-:W-:Y:S02]  /*3950*/  SHF.R.U32.HI R24, RZ, 0x1e, R24 ;  /* 0x0000001eff187819 */ /* 0x000fe40000011618 */
[----:B------:R-:W-:Y:S02]  /*3960*/  SHF.R.S32.HI R18, RZ, 0x1f, R25 ;  /* 0x0000001fff127819 */ /* 0x000fe40000011419 */
[----:B------:R-:W-:Y:S02]  /*3970*/  LOP3.LUT R22, R25, R22, RZ, 0x3c, !PT ;  /* 0x0000001619167212 */ /* 0x000fe400078e3cff */
[C---:B------:R-:W-:Y:S02]  /*3980*/  LOP3.LUT R16, R18.reuse, R17, RZ, 0x3c, !PT ;  /* 0x0000001112107212 */ /* 0x040fe400078e3cff */
[----:B------:R-:W-:-:S02]  /*3990*/  LOP3.LUT R17, R18, R25, RZ, 0x3c, !PT ;  /* 0x0000001912117212 */ /* 0x000fc400078e3cff */
[----:B------:R-:W-:Y:S02]  /*39a0*/  LEA.HI R25, R25, R24, RZ, 0x1 ;  /* 0x0000001819197211 */ /* 0x000fe400078f08ff */
[----:B------:R-:W-:Y:S02]  /*39b0*/  ISETP.GE.AND P0, PT, R22, RZ, PT ;  /* 0x000000ff1600720c */ /* 0x000fe40003f06270 */
[----:B------:R-:W0:Y:S01]  /*39c0*/  I2F.F64.S64 R16, R16 ;  /* 0x0000001000107312 */ /* 0x000e220000301c00 */
[----:B------:R-:W-:-:S04]  /*39d0*/  IMAD.MOV R22, RZ, RZ, -R25 ;  /* 0x000000ffff167224 */ /* 0x000fc800078e0a19 */
[----:B------:R-:W-:Y:S01]  /*39e0*/  @!P1 IMAD.MOV.U32 R25, RZ, RZ, R22 ;  /* 0x000000ffff199224 */ /* 0x000fe200078e0016 */
[----:B0-----:R-:W-:-:S10]  /*39f0*/  DMUL R18, R16, UR4 ;  /* 0x0000000410127c28 */ /* 0x001fd40008000000 */
[----:B------:R-:W0:Y:S02]  /*3a00*/  F2F.F32.F64 R18, R18 ;  /* 0x0000001200127310 */ /* 0x000e240000301000 */
[----:B01----:R-:W-:-:S07]  /*3a10*/  FSEL R24, -R18, R18, !P0 ;  /* 0x0000001212187208 */ /* 0x003fce0004000100 */
.L_x_24:
[----:B------:R-:W-:Y:S05]  /*3a20*/  BSYNC.RECONVERGENT B0 ;  /* 0x0000000000007941 */ /* 0x000fea0003800200 */
.L_x_23:
[----:B0-----:R-:W0:Y:S01]  /*3a30*/  F2F.F64.F32 R16, R2 ;  /* 0x0000000200107310 */ /* 0x001e220000201800 */
[----:B------:R-:W-:Y:S01]  /*3a40*/  FMUL R19, R24, R24 ;  /* 0x0000001818137220 */ /* 0x000fe20000400000 */
[C---:B------:R-:W-:Y:S01]  /*3a50*/  LOP3.LUT R18, R25.reuse, 0x1, RZ, 0xc0, !PT ;  /* 0x0000000119127812 */ /* 0x040fe200078ec0ff */
[----:B------:R-:W-:Y:S01]  /*3a60*/  BSSY.RECONVERGENT B0, `(.L_x_26) ;  /* 0x0000050000007945 */ /* 0x000fe20003800200 */
[----:B------:R-:W-:Y:S01]  /*3a70*/  LOP3.LUT P1, RZ, R25, 0x2, RZ, 0xc0, !PT ;  /* 0x0000000219ff7812 */ /* 0x000fe2000782c0ff */
[----:B------:R-:W-:Y:S01]  /*3a80*/  FFMA R26, R19, R12, -0.0013887860113754868507 ;  /* 0xbab607ed131a7423 */ /* 0x000fe2000000000c */
[----:B------:R-:W-:-:S04]  /*3a90*/  ISETP.NE.U32.AND P0, PT, R18, 0x1, PT ;  /* 0x000000011200780c */ /* 0x000fc80003f05070 */
[----:B------:R-:W-:Y:S02]  /*3aa0*/  FSEL R26, R26, -0.00019574658654164522886, !P0 ;  /* 0xb94d41531a1a7808 */ /* 0x000fe40004000000 */
[----:B------:R-:W-:Y:S02]  /*3ab0*/  FSEL R18, R13, 0.0083327032625675201416, !P0 ;  /* 0x3c0885e40d127808 */ /* 0x000fe40004000000 */
[----:B------:R-:W-:Y:S01]  /*3ac0*/  FSEL R24, R24, 1, P0 ;  /* 0x3f80000018187808 */ /* 0x000fe20000000000 */
[----:B0-----:R-:W-:Y:S02]  /*3ad0*/  DMUL R16, R16, UR10 ;  /* 0x0000000a10107c28 */ /* 0x001fe40008000000 */
[----:B------:R-:W-:-:S04]  /*3ae0*/  FFMA R18, R19, R26, R18 ;  /* 0x0000001a13127223 */ /* 0x000fc80000000012 */
[----:B------:R0:W1:Y:S02]  /*3af0*/  F2F.F32.F64 R22, R16 ;  /* 0x0000001000167310 */ /* 0x0000640000301000 */
[----:B0-----:R-:W-:Y:S01]  /*3b00*/  FSEL R16, -R20, -0.16666662693023681641, !P0 ;  /* 0xbe2aaaa814107808 */ /* 0x001fe20004000100 */
[C---:B-1----:R-:W-:Y:S01]  /*3b10*/  FMUL R27, R22.reuse, 0.63661974668502807617 ;  /* 0x3f22f983161b7820 */ /* 0x042fe20000400000 */
[----:B------:R-:W-:-:S03]  /*3b20*/  FSETP.GE.AND P0, PT, |R22|, 105615, PT ;  /* 0x47ce47801600780b */ /* 0x000fc60003f06200 */
[C---:B------:R-:W-:Y:S01]  /*3b30*/  FFMA R16, R19.reuse, R18, R16 ;  /* 0x0000001213107223 */ /* 0x040fe20000000010 */
[----:B------:R-:W-:Y:S01]  /*3b40*/  FFMA R19, R19, R24, RZ ;  /* 0x0000001813137223 */ /* 0x000fe200000000ff */
[----:B------:R-:W0:Y:S03]  /*3b50*/  F2I.NTZ R27, R27 ;  /* 0x0000001b001b7305 */ /* 0x000e260000203100 */
[----:B------:R-:W-:-:S04]  /*3b60*/  FFMA R24, R19, R16, R24 ;  /* 0x0000001013187223 */ /* 0x000fc80000000018 */
        /* <DEDUP_REMOVED lines=19> */
.L_x_28:
        /* <DEDUP_REMOVED lines=29> */
[C---:B------:R-:W-:Y:S01]  /*3e70*/  SHF.L.W.U32.HI R17, R16.reuse, 0x2, R19 ;  /* 0x0000000210117819 */ /* 0x040fe20000010e13 */
[----:B------:R-:W-:-:S03]  /*3e80*/  IMAD.SHL.U32 R16, R16, 0x4, RZ ;  /* 0x0000000410107824 */ /* 0x000fc600078e00ff */
[----:B------:R-:W-:-:S04]  /*3e90*/  LOP3.LUT R18, R17, R22, RZ, 0x3c, !PT ;  /* 0x0000001611127212 */ /* 0x000fc800078e3cff */
[----:B------:R-:W-:Y:S02]  /*3ea0*/  ISETP.GE.AND P1, PT, R18, RZ, PT ;  /* 0x000000ff1200720c */ /* 0x000fe40003f26270 */
[----:B------:R-:W-:Y:S02]  /*3eb0*/  SHF.R.U32.HI R18, RZ, 0x1e, R19 ;  /* 0x0000001eff127819 */ /* 0x000fe40000011613 */
[----:B------:R-:W-:Y:S02]  /*3ec0*/  SHF.R.S32.HI R19, RZ, 0x1f, R17 ;  /* 0x0000001fff137819 */ /* 0x000fe40000011411 */
[----:B0-----:R-:W-:Y:S02]  /*3ed0*/  LEA.HI R27, R17, R18, RZ, 0x1 ;  /* 0x00000012111b7211 */ /* 0x001fe400078f08ff */
[C---:B------:R-:W-:Y:S02]  /*3ee0*/  LOP3.LUT R17, R19.reuse, R17, RZ, 0x3c, !PT ;  /* 0x0000001113117212 */ /* 0x040fe400078e3cff */
[----:B------:R-:W-:Y:S01]  /*3ef0*/  LOP3.LUT R16, R19, R16, RZ, 0x3c, !PT ;  /* 0x0000001013107212 */ /* 0x000fe200078e3cff */
[----:B------:R-:W-:-:S04]  /*3f00*/  IMAD.MOV R28, RZ, RZ, -R27 ;  /* 0x000000ffff1c7224 */ /* 0x000fc800078e0a1b */
[----:B------:R-:W-:Y:S01]  /*3f10*/  @!P0 IMAD.MOV.U32 R27, RZ, RZ, R28 ;  /* 0x000000ffff1b8224 */ /* 0x000fe200078e001c */
[----:B------:R-:W0:Y:S02]  /*3f20*/  I2F.F64.S64 R16, R16 ;  /* 0x0000001000107312 */ /* 0x000e240000301c00 */
[----:B0-----:R-:W-:-:S10]  /*3f30*/  DMUL R18, R16, UR4 ;  /* 0x0000000410127c28 */ /* 0x001fd40008000000 */
[----:B------:R-:W0:Y:S02]  /*3f40*/  F2F.F32.F64 R18, R18 ;  /* 0x0000001200127310 */ /* 0x000e240000301000 */
[----:B0-----:R-:W-:-:S07]  /*3f50*/  FSEL R28, -R18, R18, !P1 ;  /* 0x00000012121c7208 */ /* 0x001fce0004800100 */
.L_x_27:
[----:B------:R-:W-:Y:S05]  /*3f60*/  BSYNC.RECONVERGENT B0 ;  /* 0x0000000000007941 */ /* 0x000fea0003800200 */
.L_x_26:
[C---:B------:R-:W-:Y:S01]  /*3f70*/  LOP3.LUT R16, R27.reuse, 0x1, RZ, 0xc0, !PT ;  /* 0x000000011b107812 */ /* 0x040fe200078ec0ff */
[----:B------:R-:W-:Y:S01]  /*3f80*/  FMUL R17, R28, R28 ;  /* 0x0000001c1c117220 */ /* 0x000fe20000400000 */
[----:B------:R-:W-:Y:S01]  /*3f90*/  IMAD.MOV.U32 R18, RZ, RZ, 0x3c0885e4 ;  /* 0x3c0885e4ff127424 */ /* 0x000fe200078e00ff */
[----:B------:R-:W0:Y:S01]  /*3fa0*/  LDCU.64 UR4, c[0x0][0x388] ;  /* 0x00007100ff0477ac */ /* 0x000e220008000a00 */
[----:B------:R-:W-:Y:S01]  /*3fb0*/  ISETP.NE.U32.AND P0, PT, R16, 0x1, PT ;  /* 0x000000011000780c */ /* 0x000fe20003f05070 */
[----:B------:R-:W-:Y:S02]  /*3fc0*/  VIADD R16, R27, 0x1 ;  /* 0x000000011b107836 */ /* 0x000fe40000000000 */
[----:B------:R-:W-:Y:S01]  /*3fd0*/  FMUL R19, R24, 10 ;  /* 0x4120000018137820 */ /* 0x000fe20000400000 */
[----:B------:R-:W-:Y:S01]  /*3fe0*/  BSSY.RECONVERGENT B0, `(.L_x_29) ;  /* 0x0000049000007945 */ /* 0x000fe20003800200 */
[----:B------:R-:W-:Y:S02]  /*3ff0*/  FSEL R18, R18, 0.041666727513074874878, !P0 ;  /* 0x3d2aaabb12127808 */ /* 0x000fe40004000000 */
[----:B------:R-:W-:Y:S01]  /*4000*/  LOP3.LUT P1, RZ, R16, 0x2, RZ, 0xc0, !PT ;  /* 0x0000000210ff7812 */ /* 0x000fe2000782c0ff */
[----:B------:R-:W-:Y:S01]  /*4010*/  FFMA R16, R17, R12, -0.0013887860113754868507 ;  /* 0xbab607ed11107423 */ /* 0x000fe2000000000c */
[----:B------:R-:W-:-:S04]  /*4020*/  FSEL R21, -R21, -0.4999999701976776123, !P0 ;  /* 0xbeffffff15157808 */ /* 0x000fc80004000100 */
[----:B------:R-:W-:-:S05]  /*4030*/  FSEL R16, R16, -0.00019574658654164522886, P0 ;  /* 0xb94d415310107808 */ /* 0x000fca0000000000 */
[----:B------:R-:W-:Y:S01]  /*4040*/  FFMA R18, R17, R16, R18 ;  /* 0x0000001011127223 */ /* 0x000fe20000000012 */
[----:B------:R-:W-:-:S03]  /*4050*/  FSEL R16, R28, 1, !P0 ;  /* 0x3f8000001c107808 */ /* 0x000fc60004000000 */
[C---:B------:R-:W-:Y:S02]  /*4060*/  FFMA R18, R17.reuse, R18, R21 ;  /* 0x0000001211127223 */ /* 0x040fe40000000015 */
        /* <DEDUP_REMOVED lines=20> */
.L_x_31:
        /* <DEDUP_REMOVED lines=28> */
[----:B---3--:R-:W-:Y:S02]  /*4370*/  @P0 SHF.L.W.U32.HI R18, R19, R24, R18 ;  /* 0x0000001813120219 */ /* 0x008fe40000010e12 */
[--C-:B0-----:R-:W-:Y:S02]  /*4380*/  SHF.R.U32.HI R26, RZ, 0x1e, R21.reuse ;  /* 0x0000001eff1a7819 */ /* 0x101fe40000011615 */
[C---:B------:R-:W-:Y:S01]  /*4390*/  SHF.L.W.U32.HI R25, R18.reuse, 0x2, R21 ;  /* 0x0000000212197819 */ /* 0x040fe20000010e15 */
[----:B------:R-:W-:-:S03]  /*43a0*/  IMAD.SHL.U32 R18, R18, 0x4, RZ ;  /* 0x0000000412127824 */ /* 0x000fc600078e00ff */
[----:B------:R-:W-:Y:S02]  /*43b0*/  SHF.R.S32.HI R19, RZ, 0x1f, R25 ;  /* 0x0000001fff137819 */ /* 0x000fe40000011419 */
[----:B------:R-:W-:Y:S02]  /*43c0*/  LEA.HI R26, R25, R26, RZ, 0x1 ;  /* 0x0000001a191a7211 */ /* 0x000fe400078f08ff */
[C---:B------:R-:W-:Y:S02]  /*43d0*/  LOP3.LUT R18, R19.reuse, R18, RZ, 0x3c, !PT ;  /* 0x0000001213127212 */ /* 0x040fe400078e3cff */
[----:B------:R-:W-:Y:S01]  /*43e0*/  LOP3.LUT R19, R19, R25, RZ, 0x3c, !PT ;  /* 0x0000001913137212 */ /* 0x000fe200078e3cff */
[----:B------:R-:W-:Y:S01]  /*43f0*/  IMAD.MOV R21, RZ, RZ, -R26 ;  /* 0x000000ffff157224 */ /* 0x000fe200078e0a1a */
[----:B------:R-:W-:-:S03]  /*4400*/  LOP3.LUT R22, R25, R22, RZ, 0x3c, !PT ;  /* 0x0000001619167212 */ /* 0x000fc600078e3cff */
[----:B------:R-:W-:Y:S01]  /*4410*/  @!P1 IMAD.MOV.U32 R26, RZ, RZ, R21 ;  /* 0x000000ffff1a9224 */ /* 0x000fe200078e0015 */
[----:B------:R-:W0:Y:S01]  /*4420*/  I2F.F64.S64 R18, R18 ;  /* 0x0000001200127312 */ /* 0x000e220000301c00 */
[----:B------:R-:W-:Y:S01]  /*4430*/  ISETP.GE.AND P0, PT, R22, RZ, PT ;  /* 0x000000ff1600720c */ /* 0x000fe20003f06270 */
[----:B0-----:R-:W-:-:S10]  /*4440*/  DMUL R28, R18, UR4 ;  /* 0x00000004121c7c28 */ /* 0x001fd40008000000 */
[----:B------:R-:W0:Y:S02]  /*4450*/  F2F.F32.F64 R28, R28 ;  /* 0x0000001c001c7310 */ /* 0x000e240000301000 */
[----:B0-----:R-:W-:-:S07]  /*4460*/  FSEL R25, -R28, R28, !P0 ;  /* 0x0000001c1c197208 */ /* 0x001fce0004000100 */
.L_x_30:
[----:B------:R-:W-:Y:S05]  /*4470*/  BSYNC.RECONVERGENT B0 ;  /* 0x0000000000007941 */ /* 0x000fea0003800200 */
.L_x_29:
[C---:B0-----:R-:W-:Y:S01]  /*4480*/  LOP3.LUT R19, R26.reuse, 0x1, RZ, 0xc0, !PT ;  /* 0x000000011a137812 */ /* 0x041fe200078ec0ff */
[----:B------:R-:W-:Y:S01]  /*4490*/  FMUL R18, R25, R25 ;  /* 0x0000001919127220 */ /* 0x000fe20000400000 */
[----:B------:R-:W-:Y:S01]  /*44a0*/  LOP3.LUT P1, RZ, R26, 0x2, RZ, 0xc0, !PT ;  /* 0x000000021aff7812 */ /* 0x000fe2000782c0ff */
[----:B------:R-:W-:Y:S01]  /*44b0*/  BSSY.RECONVERGENT B0, `(.L_x_32) ;  /* 0x0000045000007945 */ /* 0x000fe20003800200 */
[----:B------:R-:W-:Y:S01]  /*44c0*/  ISETP.NE.U32.AND P0, PT, R19, 0x1, PT ;  /* 0x000000011300780c */ /* 0x000fe20003f05070 */
[----:B------:R-:W-:-:S03]  /*44d0*/  FFMA R12, R18, R12, -0.0013887860113754868507 ;  /* 0xbab607ed120c7423 */ /* 0x000fc6000000000c */
[----:B------:R-:W-:Y:S02]  /*44e0*/  FSEL R19, R13, 0.0083327032625675201416, !P0 ;  /* 0x3c0885e40d137808 */ /* 0x000fe40004000000 */
[----:B------:R-:W-:Y:S02]  /*44f0*/  FSEL R13, R12, -0.00019574658654164522886, !P0 ;  /* 0xb94d41530c0d7808 */ /* 0x000fe40004000000 */
[----:B------:R-:W-:Y:S02]  /*4500*/  FSEL R25, R25, 1, P0 ;  /* 0x3f80000019197808 */ /* 0x000fe40000000000 */
[----:B------:R-:W-:Y:S01]  /*4510*/  FSEL R20, -R20, -0.16666662693023681641, !P0 ;  /* 0xbe2aaaa814147808 */ /* 0x000fe20004000100 */
[----:B------:R-:W-:Y:S01]  /*4520*/  FFMA R13, R18, R13, R19 ;  /* 0x0000000d120d7223 */ /* 0x000fe20000000013 */
[----:B------:R-:W-:Y:S01]  /*4530*/  FSETP.GE.AND P0, PT, |R4|, 105615, PT ;  /* 0x47ce47800400780b */ /* 0x000fe20003f06200 */
[C---:B------:R-:W-:Y:S02]  /*4540*/  FFMA R12, R18.reuse, R25, RZ ;  /* 0x00000019120c7223 */ /* 0x040fe400000000ff */
[----:B------:R-:W-:-:S04]  /*4550*/  FFMA R13, R18, R13, R20 ;  /* 0x0000000d120d7223 */ /* 0x000fc80000000014 */
[----:B------:R-:W-:-:S04]  /*4560*/  FFMA R25, R12, R13, R25 ;  /* 0x0000000d0c197223 */ /* 0x000fc80000000019 */
[----:B------:R-:W-:Y:S02]  /*4570*/  @P1 FADD R25, RZ, -R25 ;  /* 0x80000019ff191221 */ /* 0x000fe40000000000 */
[----:B------:R-:W-:Y:S05]  /*4580*/  @!P0 BRA `(.L_x_33) ;  /* 0x0000000000dc8947 */ /* 0x000fea0003800000 */
        /* <DEDUP_REMOVED lines=11> */
.L_x_34:
        /* <DEDUP_REMOVED lines=43> */
[----:B0-----:R-:W-:-:S07]  /*48f0*/  FSEL R8, -R20, R20, !P0 ;  /* 0x0000001414087208 */ /* 0x001fce0004000100 */
.L_x_33:
[----:B------:R-:W-:Y:S05]  /*4900*/  BSYNC.RECONVERGENT B0 ;  /* 0x0000000000007941 */ /* 0x000fea0003800200 */
.L_x_32:
[----:B------:R-:W-:Y:S01]  /*4910*/  FMUL R13, R9, R9 ;  /* 0x00000009090d7220 */ /* 0x000fe20000400000 */
[----:B------:R-:W-:Y:S03]  /*4920*/  BSSY.RECONVERGENT B0, `(.L_x_35) ;  /* 0x000000e000007945 */ /* 0x000fe60003800200 */
[----:B------:R-:W-:-:S04]  /*4930*/  FFMA R13, R2, R2, R13 ;  /* 0x00000002020d7223 */ /* 0x000fc8000000000d */
[----:B------:R-:W-:-:S04]  /*4940*/  FFMA R13, R10, R10, R13 ;  /* 0x0000000a0a0d7223 */ /* 0x000fc8000000000d */
[----:B------:R-:W-:Y:S01]  /*4950*/  VIADD R4, R13, 0xf3000000 ;  /* 0xf30000000d047836 */ /* 0x000fe20000000000 */
[----:B------:R0:W1:Y:S04]  /*4960*/  MUFU.RSQ R12, R13 ;  /* 0x0000000d000c7308 */ /* 0x0000680000001400 */
[----:B------:R-:W-:-:S13]  /*4970*/  ISETP.GT.U32.AND P0, PT, R4, 0x727fffff, PT ;  /* 0x727fffff0400780c */ /* 0x000fda0003f04070 */
[----:B01----:R-:W-:Y:S05]  /*4980*/  @!P0 BRA `(.L_x_36) ;  /* 0x00000000000c8947 */ /* 0x003fea0003800000 */
[----:B------:R-:W-:-:S07]  /*4990*/  MOV R21, 0x49b0 ;  /* 0x000049b000157802 */ /* 0x000fce0000000f00 */
[----:B------:R-:W-:Y:S05]  /*49a0*/  CALL.REL.NOINC `($__internal_0_$__cuda_sm20_sqrt_rn_f32_slowpath) ;  /* 0x0000000400cc7944 */ /* 0x000fea0003c00000 */
[----:B------:R-:W-:Y:S05]  /*49b0*/  BRA `(.L_x_37) ;  /* 0x0000000000107947 */ /* 0x000fea0003800000 */
.L_x_36:
[----:B------:R-:W-:Y:S01]  /*49c0*/  FMUL.FTZ R4, R13, R12 ;  /* 0x0000000c0d047220 */ /* 0x000fe20000410000 */
[----:B------:R-:W-:-:S03]  /*49d0*/  FMUL.FTZ R12, R12, 0.5 ;  /* 0x3f0000000c0c7820 */ /* 0x000fc60000410000 */
[----:B------:R-:W-:-:S04]  /*49e0*/  FFMA R13, -R4, R4, R13 ;  /* 0x00000004040d7223 */ /* 0x000fc8000000010d */
[----:B------:R-:W-:-:S07]  /*49f0*/  FFMA R4, R13, R12, R4 ;  /* 0x0000000c0d047223 */ /* 0x000fce0000000004 */
.L_x_37:
[----:B------:R-:W-:Y:S05]  /*4a00*/  BSYNC.RECONVERGENT B0 ;  /* 0x0000000000007941 */ /* 0x000fea0003800200 */
.L_x_35:
[C---:B------:R-:W-:Y:S01]  /*4a10*/  LOP3.LUT R18, R11.reuse, 0x1, RZ, 0xc0, !PT ;  /* 0x000000010b127812 */ /* 0x040fe200078ec0ff */
[----:B------:R-:W-:Y:S02]  /*4a20*/  IMAD.MOV.U32 R12, RZ, RZ, 0x37cbac00 ;  /* 0x37cbac00ff0c7424 */ /* 0x000fe400078e00ff */
[----:B------:R-:W-:Y:S01]  /*4a30*/  FMUL R13, R8, R8 ;  /* 0x00000008080d7220 */ /* 0x000fe20000400000 */
[----:B------:R-:W-:Y:S01]  /*4a40*/  VIADD R11, R11, 0x1 ;  /* 0x000000010b0b7836 */ /* 0x000fe20000000000 */
[----:B------:R-:W-:Y:S01]  /*4a50*/  ISETP.NE.U32.AND P0, PT, R18, 0x1, PT ;  /* 0x000000011200780c */ /* 0x000fe20003f05070 */
[----:B------:R-:W-:Y:S02]  /*4a60*/  IMAD.MOV.U32 R18, RZ, RZ, 0x3c0885e4 ;  /* 0x3c0885e4ff127424 */ /* 0x000fe400078e00ff */
[----:B------:R-:W-:Y:S01]  /*4a70*/  FFMA R12, R13, R12, -0.0013887860113754868507 ;  /* 0xbab607ed0d0c7423 */ /* 0x000fe2000000000c */
[----:B------:R-:W-:Y:S01]  /*4a80*/  IMAD.MOV.U32 R19, RZ, RZ, 0x3e2aaaa8 ;  /* 0x3e2aaaa8ff137424 */ /* 0x000fe200078e00ff */
[----:B------:R-:W0:Y:S01]  /*4a90*/  LDCU.64 UR4, c[0x0][0x390] ;  /* 0x00007200ff0477ac */ /* 0x000e220008000a00 */
[----:B------:R-:W-:Y:S01]  /*4aa0*/  LOP3.LUT P1, RZ, R11, 0x2, RZ, 0xc0, !PT ;  /* 0x000000020bff7812 */ /* 0x000fe2000782c0ff */
[----:B------:R-:W-:Y:S01]  /*4ab0*/  FMUL R25, R25, 10 ;  /* 0x4120000019197820 */ /* 0x000fe20000400000 */
[----:B------:R-:W-:-:S02]  /*4ac0*/  FSEL R12, R12, -0.00019574658654164522886, P0 ;  /* 0xb94d41530c0c7808 */ /* 0x000fc40000000000 */
[----:B------:R-:W-:Y:S02]  /*4ad0*/  FSEL R18, R18, 0.041666727513074874878, !P0 ;  /* 0x3d2aaabb12127808 */ /* 0x000fe40004000000 */
[----:B------:R-:W-:Y:S02]  /*4ae0*/  FSEL R11, -R19, -0.4999999701976776123, !P0 ;  /* 0xbeffffff130b7808 */ /* 0x000fe40004000100 */
[----:B------:R-:W-:Y:S01]  /*4af0*/  FSEL R8, R8, 1, !P0 ;  /* 0x3f80000008087808 */ /* 0x000fe20004000000 */
[C---:B------:R-:W-:Y:S02]  /*4b00*/  FFMA R12, R13.reuse, R12, R18 ;  /* 0x0000000c0d0c7223 */ /* 0x040fe40000000012 */
[----:B------:R-:W1:Y:S02]  /*4b10*/  LDC R18, c[0x0][0x398] ;  /* 0x0000e600ff127b82 */ /* 0x000e640000000800 */
[C---:B------:R-:W-:Y:S01]  /*4b20*/  FFMA R11, R13.reuse, R12, R11 ;  /* 0x0000000c0d0b7223 */ /* 0x040fe2000000000b */
[----:B------:R-:W-:Y:S01]  /*4b30*/  FFMA R13, R13, R8, RZ ;  /* 0x000000080d0d7223 */ /* 0x000fe200000000ff */
[----:B0-----:R-:W-:-:S03]  /*4b40*/  LEA R12, P0, R0, UR4, 0x2 ;  /* 0x00000004000c7c11 */ /* 0x001fc6000f8010ff */
[----:B------:R-:W-:Y:S01]  /*4b50*/  FFMA R8, R13, R11, R8 ;  /* 0x0000000b0d087223 */ /* 0x000fe20000000008 */
[----:B------:R-:W-:-:S03]  /*4b60*/  LEA.HI.X R13, R0, UR5, R23, 0x2, P0 ;  /* 0x00000005000d7c11 */ /* 0x000fc600080f1417 */
[----:B------:R-:W-:-:S04]  /*4b70*/  @P1 FADD R8, RZ, -R8 ;  /* 0x80000008ff081221 */ /* 0x000fc80000000000 */
[----:B------:R-:W-:-:S05]  /*4b80*/  FMUL R25, R8, R25 ;  /* 0x0000001908197220 */ /* 0x000fca0000400000 */
[----:B------:R-:W-:Y:S04]  /*4b90*/  STG.E desc[UR6][R12.64], R25 ;  /* 0x000000190c007986 */ /* 0x000fe8000c101906 */
[----:B------:R-:W2:Y:S01]  /*4ba0*/  LDG.E R11, desc[UR6][R14.64] ;  /* 0x000000060e0b7981 */ /* 0x000ea2000c1e1900 */
[----:B------:R-:W-:-:S04]  /*4bb0*/  SHF.R.U32.HI R0, RZ, 0x2, R5 ;  /* 0x00000002ff007819 */ /* 0x000fc80000011605 */
[----:B------:R-:W-:Y:S01]  /*4bc0*/  LOP3.LUT R0, R0, R5, RZ, 0x3c, !PT ;  /* 0x0000000500007212 */ /* 0x000fe200078e3cff */
[----:B------:R-:W-:-:S04]  /*4bd0*/  IMAD.SHL.U32 R5, R3, 0x10, RZ ;  /* 0x0000001003057824 */ /* 0x000fc800078e00ff */
[----:B------:R-:W-:-:S05]  /*4be0*/  IMAD.SHL.U32 R8, R0, 0x2, RZ ;  /* 0x0000000200087824 */ /* 0x000fca00078e00ff */
[----:B------:R-:W-:Y:S02]  /*4bf0*/  LOP3.LUT R8, R0, R8, R5, 0x96, !PT ;  /* 0x0000000800087212 */ /* 0x000fe400078e9605 */
[----:B-1----:R-:W-:Y:S02]  /*4c00*/  LOP3.LUT R0, R18, 0xaad26b49, RZ, 0x3c, !PT ;  /* 0xaad26b4912007812 */ /* 0x002fe400078e3cff */
[----:B------:R-:W-:-:S05]  /*4c10*/  LOP3.LUT R5, R8, R3, RZ, 0x3c, !PT ;  /* 0x0000000308057212 */ /* 0x000fca00078e3cff */
[----:B------:R-:W-:-:S04]  /*4c20*/  IMAD R3, R0, 0x4182bed5, R5 ;  /* 0x4182bed500037824 */ /* 0x000fc800078e0205 */
[----:B------:R-:W-:Y:S02]  /*4c30*/  VIADD R8, R3, 0xd9fc63dd ;  /* 0xd9fc63dd03087836 */ /* 0x000fe40000000000 */
[----:B------:R-:W-:-:S03]  /*4c40*/  IMAD.MOV.U32 R3, RZ, RZ, 0x2f800000 ;  /* 0x2f800000ff037424 */ /* 0x000fc600078e00ff */
[----:B------:R-:W-:-:S05]  /*4c50*/  I2FP.F32.U32 R8, R8 ;  /* 0x0000000800087245 */ /* 0x000fca0000201000 */
[----:B------:R-:W-:-:S04]  /*4c60*/  FFMA R8, R8, R3, 1.1641532182693481445e-10 ;  /* 0x2f00000008087423 */ /* 0x000fc80000000003 */
[----:B------:R-:W-:-:S04]  /*4c70*/  FADD R8, R8, -0.5 ;  /* 0xbf00000008087421 */ /* 0x000fc80000000000 */
[----:B--2---:R-:W-:-:S05]  /*4c80*/  FFMA R11, R8, 2, R11 ;  /* 0x40000000080b7823 */ /* 0x004fca000000000b */
[----:B------:R0:W-:Y:S04]  /*4c90*/  STG.E desc[UR6][R14.64], R11 ;  /* 0x0000000b0e007986 */ /* 0x0001e8000c101906 */
[----:B------:R-:W2:Y:S01]  /*4ca0*/  LDG.E R21, desc[UR6][R16.64] ;  /* 0x0000000610157981 */ /* 0x000ea2000c1e1900 */
[----:B------:R-:W-:-:S04]  /*4cb0*/  SHF.R.U32.HI R19, RZ, 0x2, R6 ;  /* 0x00000002ff137819 */ /* 0x000fc80000011606 */
[----:B------:R-:W-:Y:S01]  /*4cc0*/  LOP3.LUT R19, R19, R6, RZ, 0x3c, !PT ;  /* 0x0000000613137212 */ /* 0x000fe200078e3cff */
[----:B------:R-:W-:-:S04]  /*4cd0*/  IMAD.SHL.U32 R6, R5, 0x10, RZ ;  /* 0x0000001005067824 */ /* 0x000fc800078e00ff */
[----:B------:R-:W-:-:S05]  /*4ce0*/  IMAD.SHL.U32 R8, R19, 0x2, RZ ;  /* 0x0000000213087824 */ /* 0x000fca00078e00ff */
[----:B------:R-:W-:-:S04]  /*4cf0*/  LOP3.LUT R6, R19, R8, R6, 0x96, !PT ;  /* 0x0000000813067212 */ /* 0x000fc800078e9606 */
[----:B------:R-:W-:-:S05]  /*4d00*/  LOP3.LUT R5, R6, R5, RZ, 0x3c, !PT ;  /* 0x0000000506057212 */ /* 0x000fca00078e3cff */
[----:B------:R-:W-:-:S04]  /*4d10*/  IMAD R6, R0, 0x4182bed5, R5 ;  /* 0x4182bed500067824 */ /* 0x000fc800078e0205 */
[----:B------:R-:W-:-:S05]  /*4d20*/  VIADD R6, R6, 0xda01eba2 ;  /* 0xda01eba206067836 */ /* 0x000fca0000000000 */
[----:B------:R-:W-:-:S05]  /*4d30*/  I2FP.F32.U32 R6, R6 ;  /* 0x0000000600067245 */ /* 0x000fca0000201000 */
[----:B------:R-:W-:-:S04]  /*4d40*/  FFMA R6, R6, R3, 1.1641532182693481445e-10 ;  /* 0x2f00000006067423 */ /* 0x000fc80000000003 */
[----:B------:R-:W-:-:S04]  /*4d50*/  FADD R6, R6, -0.5 ;  /* 0xbf00000006067421 */ /* 0x000fc80000000000 */
[----:B--2---:R-:W-:-:S05]  /*4d60*/  FFMA R21, R6, 2, R21 ;  /* 0x4000000006157823 */ /* 0x004fca0000000015 */
[----:B------:R1:W-:Y:S04]  /*4d70*/  STG.E desc[UR6][R16.64], R21 ;  /* 0x0000001510007986 */ /* 0x0003e8000c101906 */
[----:B0-----:R-:W2:Y:S01]  /*4d80*/  LDG.E R11, desc[UR6][R12.64] ;  /* 0x000000060c0b7981 */ /* 0x001ea2000c1e1900 */
[----:B------:R-:W-:Y:S01]  /*4d90*/  SHF.R.U32.HI R6, RZ, 0x2, R7 ;  /* 0x00000002ff067819 */ /* 0x000fe20000011607 */
[----:B------:R-:W-:Y:S01]  /*4da0*/  FMUL R4, R4, R4 ;  /* 0x0000000404047220 */ /* 0x000fe20000400000 */
[----:B------:R-:W-:Y:S02]  /*4db0*/  BSSY.RECONVERGENT B0, `(.L_x_38) ;  /* 0x000001a000007945 */ /* 0x000fe40003800200 */
[----:B------:R-:W-:Y:S01]  /*4dc0*/  LOP3.LUT R6, R6, R7, RZ, 0x3c, !PT ;  /* 0x0000000706067212 */ /* 0x000fe200078e3cff */
[----:B------:R-:W-:Y:S01]  /*4dd0*/  IMAD.SHL.U32 R7, R5, 0x10, RZ ;  /* 0x0000001005077824 */ /* 0x000fe200078e00ff */
[----:B------:R-:W0:Y:S03]  /*4de0*/  FCHK P0, R4, -0.10000000149011611938 ;  /* 0xbdcccccd04007902 */ /* 0x000e260000000000 */
[----:B------:R-:W-:-:S05]  /*4df0*/  IMAD.SHL.U32 R8, R6, 0x2, RZ ;  /* 0x0000000206087824 */ /* 0x000fca00078e00ff */
[----:B------:R-:W-:-:S04]  /*4e00*/  LOP3.LUT R8, R6, R8, R7, 0x96, !PT ;  /* 0x0000000806087212 */ /* 0x000fc800078e9607 */
[----:B------:R-:W-:-:S05]  /*4e10*/  LOP3.LUT R5, R8, R5, RZ, 0x3c, !PT ;  /* 0x0000000508057212 */ /* 0x000fca00078e3cff */
[----:B------:R-:W-:-:S04]  /*4e20*/  IMAD R5, R0, 0x4182bed5, R5 ;  /* 0x4182bed500057824 */ /* 0x000fc800078e0205 */
[----:B------:R-:W-:-:S05]  /*4e30*/  VIADD R5, R5, 0xda077367 ;  /* 0xda07736705057836 */ /* 0x000fca0000000000 */
[----:B------:R-:W-:-:S05]  /*4e40*/  I2FP.F32.U32 R0, R5 ;  /* 0x0000000500007245 */ /* 0x000fca0000201000 */
[----:B------:R-:W-:Y:S01]  /*4e50*/  FFMA R0, R0, R3, 1.1641532182693481445e-10 ;  /* 0x2f00000000007423 */ /* 0x000fe20000000003 */
[----:B------:R-:W-:-:S03]  /*4e60*/  IMAD.MOV.U32 R3, RZ, RZ, 0x41200000 ;  /* 0x41200000ff037424 */ /* 0x000fc600078e00ff */
[----:B------:R-:W-:-:S04]  /*4e70*/  FADD R0, R0, -0.5 ;  /* 0xbf00000000007421 */ /* 0x000fc80000000000 */
[----:B--2---:R-:W-:Y:S01]  /*4e80*/  FFMA R11, R0, 2, R11 ;  /* 0x40000000000b7823 */ /* 0x004fe2000000000b */
[----:B------:R-:W-:-:S04]  /*4e90*/  IMAD.MOV.U32 R0, RZ, RZ, 0x3dcccccd ;  /* 0x3dcccccdff007424 */ /* 0x000fc800078e00ff */
[----:B------:R1:W-:Y:S01]  /*4ea0*/  STG.E desc[UR6][R12.64], R11 ;  /* 0x0000000b0c007986 */ /* 0x0003e2000c101906 */
[----:B------:R-:W-:-:S04]  /*4eb0*/  FFMA R0, -R3, R0, 1 ;  /* 0x3f80000003007423 */ /* 0x000fc80000000100 */
[----:B------:R-:W-:-:S04]  /*4ec0*/  FFMA R3, R0, -R3, -10 ;  /* 0xc120000000037423 */ /* 0x000fc80000000803 */
[----:B------:R-:W-:-:S04]  /*4ed0*/  FFMA R0, R4, R3, RZ ;  /* 0x0000000304007223 */ /* 0x000fc800000000ff */
[----:B------:R-:W-:-:S04]  /*4ee0*/  FFMA R5, R0, 0.10000000149011611938, R4 ;  /* 0x3dcccccd00057823 */ /* 0x000fc80000000004 */
[----:B------:R-:W-:Y:S01]  /*4ef0*/  FFMA R0, R3, R5, R0 ;  /* 0x0000000503007223 */ /* 0x000fe20000000000 */
[----:B01----:R-:W-:Y:S06]  /*4f00*/  @!P0 BRA `(.L_x_39) ;  /* 0x0000000000108947 */ /* 0x003fec0003800000 */
[----:B------:R-:W-:Y:S01]  /*4f10*/  IMAD.MOV.U32 R11, RZ, RZ, -0x42333333 ;  /* 0xbdcccccdff0b7424 */ /* 0x000fe200078e00ff */
[----:B------:R-:W-:-:S07]  /*4f20*/  MOV R8, 0x4f40 ;  /* 0x00004f4000087802 */ /* 0x000fce0000000f00 */
[----:B------:R-:W-:Y:S05]  /*4f30*/  CALL.REL.NOINC `($__internal_1_$__cuda_sm3x_div_rn_noftz_f32_slowpath) ;  /* 0x0000000000c87944 */ /* 0x000fea0003c00000 */
[----:B------:R-:W-:-:S07]  /*4f40*/  IMAD.MOV.U32 R0, RZ, RZ, R4 ;  /* 0x000000ffff007224 */ /* 0x000fce00078e0004 */
.L_x_39:
[----:B------:R-:W-:Y:S05]  /*4f50*/  BSYNC.RECONVERGENT B0 ;  /* 0x0000000000007941 */ /* 0x000fea0003800200 */
.L_x_38:
[----:B------:R-:W2:Y:S01]  /*4f60*/  LDG.E R7, desc[UR6][R14.64] ;  /* 0x000000060e077981 */ /* 0x000ea2000c1e1900 */
[----:B------:R-:W-:Y:S02]  /*4f70*/  IMAD.MOV.U32 R3, RZ, RZ, 0x3bbb989d ;  /* 0x3bbb989dff037424 */ /* 0x000fe400078e00ff */
[----:B------:R-:W-:Y:S02]  /*4f80*/  IMAD.MOV.U32 R4, RZ, RZ, 0x437c0000 ;  /* 0x437c0000ff047424 */ /* 0x000fe400078e00ff */
[----:B------:R-:W-:-:S04]  /*4f90*/  FFMA.SAT R3, R0, R3, 0.5 ;  /* 0x3f00000000037423 */ /* 0x000fc80000002003 */
[----:B------:R-:W-:-:S04]  /*4fa0*/  FFMA.RM R3, R3, R4, 12582913 ;  /* 0x4b40000103037423 */ /* 0x000fc80000004004 */
[C---:B------:R-:W-:Y:S01]  /*4fb0*/  FADD R5, R3.reuse, -12583039 ;  /* 0xcb40007f03057421 */ /* 0x040fe20000000000 */
[----:B------:R-:W-:-:S03]  /*4fc0*/  IMAD.SHL.U32 R3, R3, 0x800000, RZ ;  /* 0x0080000003037824 */ /* 0x000fc600078e00ff */
[----:B------:R-:W-:-:S04]  /*4fd0*/  FFMA R5, R0, 1.4426950216293334961, -R5 ;  /* 0x3fb8aa3b00057823 */ /* 0x000fc80000000805 */
[----:B------:R-:W-:-:S04]  /*4fe0*/  FFMA R5, R0, 1.925963033500011079e-08, R5 ;  /* 0x32a5706000057823 */ /* 0x000fc80000000005 */
[----:B------:R-:W0:Y:S02]  /*4ff0*/  MUFU.EX2 R0, R5 ;  /* 0x0000000500007308 */ /* 0x000e240000000800 */
[----:B0-----:R-:W-:Y:S01]  /*5000*/  FMUL R0, R3, R0 ;  /* 0x0000000003007220 */ /* 0x001fe20000400000 */
[----:B------:R-:W-:-:S03]  /*5010*/  FADD R3, -R9, R10 ;  /* 0x0000000a09037221 */ /* 0x000fc60000000100 */
[----:B------:R-:W-:-:S04]  /*5020*/  FMUL R0, R0, 20 ;  /* 0x41a0000000007820 */ /* 0x000fc80000400000 */
[----:B--2---:R-:W-:-:S05]  /*5030*/  FFMA R3, R0, R3, R7 ;  /* 0x0000000300037223 */ /* 0x004fca0000000007 */
[----:B------:R-:W-:Y:S04]  /*5040*/  STG.E desc[UR6][R14.64], R3 ;  /* 0x000000030e007986 */ /* 0x000fe8000c101906 */
[----:B------:R-:W2:Y:S01]  /*5050*/  LDG.E R11, desc[UR6][R16.64] ;  /* 0x00000006100b7981 */ /* 0x000ea2000c1e1900 */
[----:B------:R-:W-:-:S04]  /*5060*/  FADD R7, R2, -R10 ;  /* 0x8000000a02077221 */ /* 0x000fc80000000000 */
[----:B--2---:R-:W-:-:S05]  /*5070*/  FFMA R7, R0, R7, R11 ;  /* 0x0000000700077223 */ /* 0x004fca000000000b */
[----:B------:R-:W-:Y:S04]  /*5080*/  STG.E desc[UR6][R16.64], R7 ;  /* 0x0000000710007986 */ /* 0x000fe8000c101906 */
[----:B------:R-:W2:Y:S01]  /*5090*/  LDG.E R5, desc[UR6][R12.64] ;  /* 0x000000060c057981 */ /* 0x000ea2000c1e1900 */
[----:B------:R-:W-:-:S04]  /*50a0*/  FADD R9, -R2, R9 ;  /* 0x0000000902097221 */ /* 0x000fc80000000100 */
[----:B--2---:R-:W-:-:S05]  /*50b0*/  FFMA R5, R0, R9, R5 ;  /* 0x0000000900057223 */ /* 0x004fca0000000005 */
[----:B------:R-:W-:Y:S01]  /*50c0*/  STG.E desc[UR6][R12.64], R5 ;  /* 0x000000050c007986 */ /* 0x000fe2000c101906 */
[----:B------:R-:W-:Y:S05]  /*50d0*/  EXIT ;  /* 0x000000000000794d */ /* 0x000fea0003800000 */
        .weak           $__internal_0_$__cuda_sm20_sqrt_rn_f32_slowpath
        .type           $__internal_0_$__cuda_sm20_sqrt_rn_f32_slowpath,@function
        .size           $__internal_0_$__cuda_sm20_sqrt_rn_f32_slowpath,($__internal_1_$__cuda_sm3x_div_rn_noftz_f32_slowpath - $__internal_0_$__cuda_sm20_sqrt_rn_f32_slowpath)
$__internal_0_$__cuda_sm20_sqrt_rn_f32_slowpath:
[----:B------:R-:W-:-:S13]  /*50e0*/  LOP3.LUT P0, RZ, R13, 0x7fffffff, RZ, 0xc0, !PT ;  /* 0x7fffffff0dff7812 */ /* 0x000fda000780c0ff */
[----:B------:R-:W-:Y:S01]  /*50f0*/  @!P0 IMAD.MOV.U32 R12, RZ, RZ, R13 ;  /* 0x000000ffff0c8224 */ /* 0x000fe200078e000d */
[----:B------:R-:W-:Y:S06]  /*5100*/  @!P0 BRA `(.L_x_40) ;  /* 0x0000000000448947 */ /* 0x000fec0003800000 */
[----:B------:R-:W-:Y:S01]  /*5110*/  FSETP.GEU.FTZ.AND P0, PT, R13, RZ, PT ;  /* 0x000000ff0d00720b */ /* 0x000fe20003f1e000 */
[----:B------:R-:W-:-:S12]  /*5120*/  IMAD.MOV.U32 R4, RZ, RZ, R13 ;  /* 0x000000ffff047224 */ /* 0x000fd800078e000d */
[----:B------:R-:W-:Y:S01]  /*5130*/  @!P0 IMAD.MOV.U32 R12, RZ, RZ, 0x7fffffff ;  /* 0x7fffffffff0c8424 */ /* 0x000fe200078e00ff */
[----:B------:R-:W-:Y:S06]  /*5140*/  @!P0 BRA `(.L_x_40) ;  /* 0x0000000000348947 */ /* 0x000fec0003800000 */
[----:B------:R-:W-:-:S13]  /*5150*/  FSETP.GTU.FTZ.AND P0, PT, |R4|, +INF , PT ;  /* 0x7f8000000400780b */ /* 0x000fda0003f1c200 */
[----:B------:R-:W-:Y:S01]  /*5160*/  @P0 FADD.FTZ R12, R4, 1 ;  /* 0x3f800000040c0421 */ /* 0x000fe20000010000 */
[----:B------:R-:W-:Y:S06]  /*5170*/  @P0 BRA `(.L_x_40) ;  /* 0x0000000000280947 */ /* 0x000fec0003800000 */
[----:B------:R-:W-:-:S13]  /*5180*/  FSETP.NEU.FTZ.AND P0, PT, |R4|, +INF , PT ;  /* 0x7f8000000400780b */ /* 0x000fda0003f1d200 */
[----:B------:R-:W-:-:S04]  /*5190*/  @P0 FFMA R13, R4, 1.84467440737095516160e+19, RZ ;  /* 0x5f800000040d0823 */ /* 0x000fc800000000ff */
[----:B------:R-:W0:Y:S02]  /*51a0*/  @P0 MUFU.RSQ R12, R13 ;  /* 0x0000000d000c0308 */ /* 0x000e240000001400 */
[----:B0-----:R-:W-:Y:S01]  /*51b0*/  @P0 FMUL.FTZ R18, R13, R12 ;  /* 0x0000000c0d120220 */ /* 0x001fe20000410000 */
[----:B------:R-:W-:Y:S01]  /*51c0*/  @P0 FMUL.FTZ R20, R12, 0.5 ;  /* 0x3f0000000c140820 */ /* 0x000fe20000410000 */
[----:B------:R-:W-:Y:S02]  /*51d0*/  @!P0 IMAD.MOV.U32 R12, RZ, RZ, R4 ;  /* 0x000000ffff0c8224 */ /* 0x000fe400078e0004 */
[----:B------:R-:W-:-:S04]  /*51e0*/  @P0 FADD.FTZ R19, -R18, -RZ ;  /* 0x800000ff12130221 */ /* 0x000fc80000010100 */
[----:B------:R-:W-:-:S04]  /*51f0*/  @P0 FFMA R19, R18, R19, R13 ;  /* 0x0000001312130223 */ /* 0x000fc8000000000d */
[----:B------:R-:W-:-:S04]  /*5200*/  @P0 FFMA R19, R19, R20, R18 ;  /* 0x0000001413130223 */ /* 0x000fc80000000012 */
[----:B------:R-:W-:-:S07]  /*5210*/  @P0 FMUL.FTZ R12, R19, 2.3283064365386962891e-10 ;  /* 0x2f800000130c0820 */ /* 0x000fce0000410000 */
.L_x_40:
[----:B------:R-:W-:Y:S02]  /*5220*/  IMAD.MOV.U32 R4, RZ, RZ, R12 ;  /* 0x000000ffff047224 */ /* 0x000fe400078e000c */
[----:B------:R-:W-:Y:S02]  /*5230*/  IMAD.MOV.U32 R12, RZ, RZ, R21 ;  /* 0x000000ffff0c7224 */ /* 0x000fe400078e0015 */
[----:B------:R-:W-:-:S04]  /*5240*/  IMAD.MOV.U32 R13, RZ, RZ, 0x0 ;  /* 0x00000000ff0d7424 */ /* 0x000fc800078e00ff */
[----:B------:R-:W-:Y:S05]  /*5250*/  RET.REL.NODEC R12 `(_Z23init_complex_conditionsPfS_S_j) ;  /* 0xffffffac0c687950 */ /* 0x000fea0003c3ffff */
        .weak           $__internal_1_$__cuda_sm3x_div_rn_noftz_f32_slowpath
        .type           $__internal_1_$__cuda_sm3x_div_rn_noftz_f32_slowpath,@function
        .size           $__internal_1_$__cuda_sm3x_div_rn_noftz_f32_slowpath,(.L_x_125 - $__internal_1_$__cuda_sm3x_div_rn_noftz_f32_slowpath)
$__internal_1_$__cuda_sm3x_div_rn_noftz_f32_slowpath:
[----:B------:R-:W-:Y:S01]  /*5260*/  SHF.R.U32.HI R18, RZ, 0x17, R11 ;  /* 0x00000017ff127819 */ /* 0x000fe2000001160b */
[----:B------:R-:W-:Y:S01]  /*5270*/  BSSY.RECONVERGENT B1, `(.L_x_41) ;  /* 0x0000062000017945 */ /* 0x000fe20003800200 */
[----:B------:R-:W-:Y:S02]  /*5280*/  SHF.R.U32.HI R20, RZ, 0x17, R4 ;  /* 0x00000017ff147819 */ /* 0x000fe40000011604 */
[----:B------:R-:W-:Y:S02]  /*5290*/  LOP3.LUT R18, R18, 0xff, RZ, 0xc0, !PT ;  /* 0x000000ff12127812 */ /* 0x000fe400078ec0ff */
[----:B------:R-:W-:-:S03]  /*52a0*/  LOP3.LUT R20, R20, 0xff, RZ, 0xc0, !PT ;  /* 0x000000ff14147812 */ /* 0x000fc600078ec0ff */
[----:B------:R-:W-:Y:S02]  /*52b0*/  VIADD R22, R18, 0xffffffff ;  /* 0xffffffff12167836 */ /* 0x000fe40000000000 */
[----:B------:R-:W-:-:S03]  /*52c0*/  VIADD R21, R20, 0xffffffff ;  /* 0xffffffff14157836 */ /* 0x000fc60000000000 */
[----:B------:R-:W-:-:S04]  /*52d0*/  ISETP.GT.U32.AND P0, PT, R22, 0xfd, PT ;  /* 0x000000fd1600780c */ /* 0x000fc80003f04070 */
[----:B------:R-:W-:-:S13]  /*52e0*/  ISETP.GT.U32.OR P0, PT, R21, 0xfd, P0 ;  /* 0x000000fd1500780c */ /* 0x000fda0000704470 */
[----:B------:R-:W-:Y:S01]  /*52f0*/  @!P0 IMAD.MOV.U32 R19, RZ, RZ, RZ ;  /* 0x000000ffff138224 */ /* 0x000fe200078e00ff */
[----:B------:R-:W-:Y:S06]  /*5300*/  @!P0 BRA `(.L_x_42) ;  /* 0x00000000005c8947 */ /* 0x000fec0003800000 */
[----:B------:R-:W-:Y:S02]  /*5310*/  FSETP.GTU.FTZ.AND P0, PT, |R4|, +INF , PT ;  /* 0x7f8000000400780b */ /* 0x000fe40003f1c200 */
[----:B------:R-:W-:-:S04]  /*5320*/  FSETP.GTU.FTZ.AND P1, PT, |R11|, +INF , PT ;  /* 0x7f8000000b00780b */ /* 0x000fc80003f3c200 */
[----:B------:R-:W-:-:S13]  /*5330*/  PLOP3.LUT P0, PT, P0, P1, PT, 0xf8, 0x8f ;  /* 0x00000000008f781c */ /* 0x000fda0000703f70 */
[----:B------:R-:W-:Y:S05]  /*5340*/  @P0 BRA `(.L_x_43) ;  /* 0x00000004004c0947 */ /* 0x000fea0003800000 */
[----:B------:R-:W-:-:S13]  /*5350*/  LOP3.LUT P0, RZ, R11, 0x7fffffff, R4, 0xc8, !PT ;  /* 0x7fffffff0bff7812 */ /* 0x000fda000780c804 */
[----:B------:R-:W-:Y:S05]  /*5360*/  @!P0 BRA `(.L_x_44) ;  /* 0x00000004003c8947 */ /* 0x000fea0003800000 */
[C---:B------:R-:W-:Y:S02]  /*5370*/  FSETP.NEU.FTZ.AND P0, PT, |R4|.reuse, +INF , PT ;  /* 0x7f8000000400780b */ /* 0x040fe40003f1d200 */
[----:B------:R-:W-:Y:S02]  /*5380*/  FSETP.NEU.FTZ.AND P2, PT, |R11|, +INF , PT ;  /* 0x7f8000000b00780b */ /* 0x000fe40003f5d200 */
[----:B------:R-:W-:-:S11]  /*5390*/  FSETP.NEU.FTZ.AND P1, PT, |R4|, +INF , PT ;  /* 0x7f8000000400780b */ /* 0x000fd60003f3d200 */
[----:B------:R-:W-:Y:S05]  /*53a0*/  @!P2 BRA !P0, `(.L_x_44) ;  /* 0x00000004002ca947 */ /* 0x000fea0004000000 */
[----:B------:R-:W-:-:S04]  /*53b0*/  LOP3.LUT P0, RZ, R4, 0x7fffffff, RZ, 0xc0, !PT ;  /* 0x7fffffff04ff7812 */ /* 0x000fc8000780c0ff */
[----:B------:R-:W-:-:S13]  /*53c0*/  PLOP3.LUT P0, PT, P2, P0, PT, 0x2f, 0xf2 ;  /* 0x0000000000f2781c */ /* 0x000fda0001700577 */
[----:B------:R-:W-:Y:S05]  /*53d0*/  @P0 BRA `(.L_x_45) ;  /* 0x0000000400180947 */ /* 0x000fea0003800000 */
[----:B------:R-:W-:-:S04]  /*53e0*/  LOP3.LUT P0, RZ, R11, 0x7fffffff, RZ, 0xc0, !PT ;  /* 0x7fffffff0bff7812 */ /* 0x000fc8000780c0ff */
[----:B------:R-:W-:-:S13]  /*53f0*/  PLOP3.LUT P0, PT, P1, P0, PT, 0x2f, 0xf2 ;  /* 0x0000000000f2781c */ /* 0x000fda0000f00577 */
[----:B------:R-:W-:Y:S05]  /*5400*/  @P0 BRA `(.L_x_46) ;  /* 0x0000000400000947 */ /* 0x000fea0003800000 */
[----:B------:R-:W-:Y:S02]  /*5410*/  ISETP.GE.AND P0, PT, R21, RZ, PT ;  /* 0x000000ff1500720c */ /* 0x000fe40003f06270 */
[----:B------:R-:W-:-:S11]  /*5420*/  ISETP.GE.AND P1, PT, R22, RZ, PT ;  /* 0x000000ff1600720c */ /* 0x000fd60003f26270 */
[----:B------:R-:W-:Y:S02]  /*5430*/  @P0 IMAD.MOV.U32 R19, RZ, RZ, RZ ;  /* 0x000000ffff130224 */ /* 0x000fe400078e00ff */
[----:B------:R-:W-:Y:S01]  /*5440*/  @!P0 FFMA R4, R4, 1.84467440737095516160e+19, RZ ;  /* 0x5f80000004048823 */ /* 0x000fe200000000ff */
[----:B------:R-:W-:Y:S02]  /*5450*/  @!P0 IMAD.MOV.U32 R19, RZ, RZ, -0x40 ;  /* 0xffffffc0ff138424 */ /* 0x000fe400078e00ff */
[----:B------:R-:W-:Y:S02]  /*5460*/  @!P1 FFMA R11, R11, 1.84467440737095516160e+19, RZ ;  /* 0x5f8000000b0b9823 */ /* 0x000fe400000000ff */
[----:B------:R-:W-:-:S07]  /*5470*/  @!P1 VIADD R19, R19, 0x40 ;  /* 0x0000004013139836 */ /* 0x000fce0000000000 */
.L_x_42:
[----:B------:R-:W-:Y:S01]  /*5480*/  LEA R22, R18, 0xc0800000, 0x17 ;  /* 0xc080000012167811 */ /* 0x000fe200078eb8ff */
[----:B------:R-:W-:Y:S04]  /*5490*/  BSSY.RECONVERGENT B2, `(.L_x_47) ;  /* 0x0000036000027945 */ /* 0x000fe80003800200 */
[----:B------:R-:W-:Y:S02]  /*54a0*/  IMAD.IADD R22, R11, 0x1, -R22 ;  /* 0x000000010b167824 */ /* 0x000fe400078e0a16 */
[----:B------:R-:W-:Y:S02]  /*54b0*/  VIADD R11, R20, 0xffffff81 ;  /* 0xffffff81140b7836 */ /* 0x000fe40000000000 */
[----:B------:R-:W0:Y:S01]  /*54c0*/  MUFU.RCP R24, R22 ;  /* 0x0000001600187308 */ /* 0x000e220000001000 */
[----:B------:R-:W-:Y:S01]  /*54d0*/  FADD.FTZ R21, -R22, -RZ ;  /* 0x800000ff16157221 */ /* 0x000fe20000010100 */
[C---:B------:R-:W-:Y:S01]  /*54e0*/  IMAD R4, R11.reuse, -0x800000, R4 ;  /* 0xff8000000b047824 */ /* 0x040fe200078e0204 */
[----:B------:R-:W-:-:S05]  /*54f0*/  IADD3 R18, PT, PT, R11, 0x7f, -R18 ;  /* 0x0000007f0b127810 */ /* 0x000fca0007ffe812 */
[----:B------:R-:W-:Y:S02]  /*5500*/  IMAD.IADD R18, R18, 0x1, R19 ;  /* 0x0000000112127824 */ /* 0x000fe400078e0213 */
[----:B0-----:R-:W-:-:S04]  /*5510*/  FFMA R23, R24, R21, 1 ;  /* 0x3f80000018177423 */ /* 0x001fc80000000015 */
[----:B------:R-:W-:-:S04]  /*5520*/  FFMA R23, R24, R23, R24 ;  /* 0x0000001718177223 */ /* 0x000fc80000000018 */
[----:B------:R-:W-:-:S04]  /*5530*/  FFMA R20, R4, R23, RZ ;  /* 0x0000001704147223 */ /* 0x000fc800000000ff */
[----:B------:R-:W-:-:S04]  /*5540*/  FFMA R24, R21, R20, R4 ;  /* 0x0000001415187223 */ /* 0x000fc80000000004 */
[----:B------:R-:W-:-:S04]  /*5550*/  FFMA R20, R23, R24, R20 ;  /* 0x0000001817147223 */ /* 0x000fc80000000014 */
[----:B------:R-:W-:-:S04]  /*5560*/  FFMA R21, R21, R20, R4 ;  /* 0x0000001415157223 */ /* 0x000fc80000000004 */
[----:B------:R-:W-:-:S05]  /*5570*/  FFMA R4, R23, R21, R20 ;  /* 0x0000001517047223 */ /* 0x000fca0000000014 */
[----:B------:R-:W-:-:S04]  /*5580*/  SHF.R.U32.HI R11, RZ, 0x17, R4 ;  /* 0x00000017ff0b7819 */ /* 0x000fc80000011604 */
[----:B------:R-:W-:-:S05]  /*5590*/  LOP3.LUT R11, R11, 0xff, RZ, 0xc0, !PT ;  /* 0x000000ff0b0b7812 */ /* 0x000fca00078ec0ff */
[----:B------:R-:W-:-:S04]  /*55a0*/  IMAD.IADD R11, R11, 0x1, R18 ;  /* 0x000000010b0b7824 */ /* 0x000fc800078e0212 */
[----:B------:R-:W-:-:S05]  /*55b0*/  VIADD R19, R11, 0xffffffff ;  /* 0xffffffff0b137836 */ /* 0x000fca0000000000 */
[----:B------:R-:W-:-:S13]  /*55c0*/  ISETP.GE.U32.AND P0, PT, R19, 0xfe, PT ;  /* 0x000000fe1300780c */ /* 0x000fda0003f06070 */
[----:B------:R-:W-:Y:S05]  /*55d0*/  @!P0 BRA `(.L_x_48) ;  /* 0x0000000000808947 */ /* 0x000fea0003800000 */
[----:B------:R-:W-:-:S13]  /*55e0*/  ISETP.GT.AND P0, PT, R11, 0xfe, PT ;  /* 0x000000fe0b00780c */ /* 0x000fda0003f04270 */
[----:B------:R-:W-:Y:S05]  /*55f0*/  @P0 BRA `(.L_x_49) ;  /* 0x00000000006c0947 */ /* 0x000fea0003800000 */
[----:B------:R-:W-:-:S13]  /*5600*/  ISETP.GE.AND P0, PT, R11, 0x1, PT ;  /* 0x000000010b00780c */ /* 0x000fda0003f06270 */
[----:B------:R-:W-:Y:S05]  /*5610*/  @P0 BRA `(.L_x_50) ;  /* 0x0000000000740947 */ /* 0x000fea0003800000 */
[----:B------:R-:W-:Y:S02]  /*5620*/  ISETP.GE.AND P0, PT, R11, -0x18, PT ;  /* 0xffffffe80b00780c */ /* 0x000fe40003f06270 */
[----:B------:R-:W-:-:S11]  /*5630*/  LOP3.LUT R4, R4, 0x80000000, RZ, 0xc0, !PT ;  /* 0x8000000004047812 */ /* 0x000fd600078ec0ff */
[----:B------:R-:W-:Y:S05]  /*5640*/  @!P0 BRA `(.L_x_50) ;  /* 0x0000000000688947 */ /* 0x000fea0003800000 */
[-CC-:B------:R-:W-:Y:S01]  /*5650*/  FFMA.RZ R18, R23, R21.reuse, R20.reuse ;  /* 0x0000001517127223 */ /* 0x180fe2000000c014 */
[C---:B------:R-:W-:Y:S02]  /*5660*/  ISETP.NE.AND P2, PT, R11.reuse, RZ, PT ;  /* 0x000000ff0b00720c */ /* 0x040fe40003f45270 */
[----:B------:R-:W-:Y:S02]  /*5670*/  ISETP.NE.AND P1, PT, R11, RZ, PT ;  /* 0x000000ff0b00720c */ /* 0x000fe40003f25270 */
[----:B------:R-:W-:Y:S01]  /*5680*/  LOP3.LUT R19, R18, 0x7fffff, RZ, 0xc0, !PT ;  /* 0x007fffff12137812 */ /* 0x000fe200078ec0ff */
[CCC-:B------:R-:W-:Y:S01]  /*5690*/  FFMA.RP R18, R23.reuse, R21.reuse, R20.reuse ;  /* 0x0000001517127223 */ /* 0x1c0fe20000008014 */
[----:B------:R-:W-:Y:S01]  /*56a0*/  FFMA.RM R21, R23, R21, R20 ;  /* 0x0000001517157223 */ /* 0x000fe20000004014 */
[----:B------:R-:W-:Y:S01]  /*56b0*/  VIADD R20, R11, 0x20 ;  /* 0x000000200b147836 */ /* 0x000fe20000000000 */
[----:B------:R-:W-:Y:S01]  /*56c0*/  LOP3.LUT R19, R19, 0x800000, RZ, 0xfc, !PT ;  /* 0x0080000013137812 */ /* 0x000fe200078efcff */
[----:B------:R-:W-:-:S02]  /*56d0*/  IMAD.MOV R11, RZ, RZ, -R11 ;  /* 0x000000ffff0b7224 */ /* 0x000fc400078e0a0b */
[----:B------:R-:W-:Y:S02]  /*56e0*/  FSETP.NEU.FTZ.AND P0, PT, R18, R21, PT ;  /* 0x000000151200720b */ /* 0x000fe40003f1d000 */
[----:B------:R-:W-:Y:S02]  /*56f0*/  SHF.L.U32 R20, R19, R20, RZ ;  /* 0x0000001413147219 */ /* 0x000fe400000006ff */
[----:B------:R-:W-:Y:S02]  /*5700*/  SEL R18, R11, RZ, P2 ;  /* 0x000000ff0b127207 */ /* 0x000fe40001000000 */
[----:B------:R-:W-:Y:S02]  /*5710*/  ISETP.NE.AND P1, PT, R20, RZ, P1 ;  /* 0x000000ff1400720c */ /* 0x000fe40000f25270 */
[----:B------:R-:W-:Y:S02]  /*5720*/  SHF.R.U32.HI R18, RZ, R18, R19 ;  /* 0x00000012ff127219 */ /* 0x000fe40000011613 */
[----:B------:R-:W-:-:S02]  /*5730*/  PLOP3.LUT P0, PT, P0, P1, PT, 0xf8, 0x8f ;  /* 0x00000000008f781c */ /* 0x000fc40000703f70 */
[----:B------:R-:W-:Y:S02]  /*5740*/  SHF.R.U32.HI R20, RZ, 0x1, R18 ;  /* 0x00000001ff147819 */ /* 0x000fe40000011612 */
[----:B------:R-:W-:-:S04]  /*5750*/  SEL R11, RZ, 0x1, !P0 ;  /* 0x00000001ff0b7807 */ /* 0x000fc80004000000 */
[----:B------:R-:W-:-:S04]  /*5760*/  LOP3.LUT R11, R11, 0x1, R20, 0xf8, !PT ;  /* 0x000000010b0b7812 */ /* 0x000fc800078ef814 */
[----:B------:R-:W-:-:S05]  /*5770*/  LOP3.LUT R11, R11, R18, RZ, 0xc0, !PT ;  /* 0x000000120b0b7212 */ /* 0x000fca00078ec0ff */
[----:B------:R-:W-:-:S05]  /*5780*/  IMAD.IADD R11, R20, 0x1, R11 ;  /* 0x00000001140b7824 */ /* 0x000fca00078e020b */
[----:B------:R-:W-:Y:S01]  /*5790*/  LOP3.LUT R4, R11, R4, RZ, 0xfc, !PT ;  /* 0x000000040b047212 */ /* 0x000fe200078efcff */
[----:B------:R-:W-:Y:S06]  /*57a0*/  BRA `(.L_x_50) ;  /* 0x0000000000107947 */ /* 0x000fec0003800000 */
.L_x_49:
[----:B------:R-:W-:-:S04]  /*57b0*/  LOP3.LUT R4, R4, 0x80000000, RZ, 0xc0, !PT ;  /* 0x8000000004047812 */ /* 0x000fc800078ec0ff */
[----:B------:R-:W-:Y:S01]  /*57c0*/  LOP3.LUT R4, R4, 0x7f800000, RZ, 0xfc, !PT ;  /* 0x7f80000004047812 */ /* 0x000fe200078efcff */
[----:B------:R-:W-:Y:S06]  /*57d0*/  BRA `(.L_x_50) ;  /* 0x0000000000047947 */ /* 0x000fec0003800000 */
.L_x_48:
[----:B------:R-:W-:-:S07]  /*57e0*/  IMAD R4, R18, 0x800000, R4 ;  /* 0x0080000012047824 */ /* 0x000fce00078e0204 */
.L_x_50:
[----:B------:R-:W-:Y:S05]  /*57f0*/  BSYNC.RECONVERGENT B2 ;  /* 0x0000000000027941 */ /* 0x000fea0003800200 */
.L_x_47:
[----:B------:R-:W-:Y:S05]  /*5800*/  BRA `(.L_x_51) ;  /* 0x0000000000207947 */ /* 0x000fea0003800000 */
.L_x_46:
[----:B------:R-:W-:-:S04]  /*5810*/  LOP3.LUT R4, R11, 0x80000000, R4, 0x48, !PT ;  /* 0x800000000b047812 */ /* 0x000fc800078e4804 */
[----:B------:R-:W-:Y:S01]  /*5820*/  LOP3.LUT R4, R4, 0x7f800000, RZ, 0xfc, !PT ;  /* 0x7f80000004047812 */ /* 0x000fe200078efcff */
[----:B------:R-:W-:Y:S06]  /*5830*/  BRA `(.L_x_51) ;  /* 0x0000000000147947 */ /* 0x000fec0003800000 */
.L_x_45:
[----:B------:R-:W-:Y:S01]  /*5840*/  LOP3.LUT R4, R11, 0x80000000, R4, 0x48, !PT ;  /* 0x800000000b047812 */ /* 0x000fe200078e4804 */
[----:B------:R-:W-:Y:S06]  /*5850*/  BRA `(.L_x_51) ;  /* 0x00000000000c7947 */ /* 0x000fec0003800000 */
.L_x_44:
[----:B------:R-:W0:Y:S01]  /*5860*/  MUFU.RSQ R4, -QNAN ;  /* 0xffc0000000047908 */ /* 0x000e220000001400 */
[----:B------:R-:W-:Y:S05]  /*5870*/  BRA `(.L_x_51) ;  /* 0x0000000000047947 */ /* 0x000fea0003800000 */
.L_x_43:
[----:B------:R-:W-:-:S07]  /*5880*/  FADD.FTZ R4, R4, R11 ;  /* 0x0000000b04047221 */ /* 0x000fce0000010000 */
.L_x_51:
[----:B------:R-:W-:Y:S05]  /*5890*/  BSYNC.RECONVERGENT B1 ;  /* 0x0000000000017941 */ /* 0x000fea0003800200 */
.L_x_41:
[----:B------:R-:W-:Y:S02]  /*58a0*/  IMAD.MOV.U32 R18, RZ, RZ, R8 ;  /* 0x000000ffff127224 */ /* 0x000fe400078e0008 */
[----:B------:R-:W-:-:S04]  /*58b0*/  IMAD.MOV.U32 R19, RZ, RZ, 0x0 ;  /* 0x00000000ff137424 */ /* 0x000fc800078e00ff */
[----:B0-----:R-:W-:Y:S05]  /*58c0*/  RET.REL.NODEC R18 `(_Z23init_complex_conditionsPfS_S_j) ;  /* 0xffffffa412cc7950 */ /* 0x001fea0003c3ffff */
.L_x_52:
[----:B------:R-:W-:-:S00]  /*58d0*/  BRA `(.L_x_52) ;  /* 0xfffffffc00fc7947 */ /* 0x000fc0000383ffff */
[----:B------:R-:W-:-:S00]  /*58e0*/  NOP ;  /* 0x0000000000007918 */ /* 0x000fc00000000000 */
        /* <DEDUP_REMOVED lines=9> */
.L_x_125:


//--------------------- .text._Z16vorticity_kernelPfS_S_S_ --------------------------
	.section	.text._Z16vorticity_kernelPfS_S_S_,"ax",@progbits
	.align	128
        .global         _Z16vorticity_kernelPfS_S_S_
        .type           _Z16vorticity_kernelPfS_S_S_,@function
        .size           _Z16vorticity_kernelPfS_S_S_,(.L_x_127 - _Z16vorticity_kernelPfS_S_S_)
        .other          _Z16vorticity_kernelPfS_S_S_,@"STO_CUDA_ENTRY STV_DEFAULT"
_Z16vorticity_kernelPfS_S_S_:
.text._Z16vorticity_kernelPfS_S_S_:
[----:B------:R-:W-:Y:S01]  /*0000*/  LDC R1, c[0x0][0x37c] ;  /* 0x0000df00ff017b82 */ /* 0x000fe20000000800 */
[----:B------:R-:W0:Y:S07]  /*0010*/  S2R R2, SR_TID.Y ;  /* 0x0000000000027919 */ /* 0x000e2e0000002200 */
[----:B------:R-:W1:Y:S01]  /*0020*/  LDC R0, c[0x0][0x360] ;  /* 0x0000d800ff007b82 */ /* 0x000e620000000800 */
[----:B------:R-:W1:Y:S01]  /*0030*/  S2R R5, SR_TID.X ;  /* 0x0000000000057919 */ /* 0x000e620000002100 */
[----:B------:R-:W2:Y:S06]  /*0040*/  S2R R4, SR_TID.Z ;  /* 0x0000000000047919 */ /* 0x000eac0000002300 */
[----:B------:R-:W0:Y:S08]  /*0050*/  S2UR UR5, SR_CTAID.Y ;  /* 0x00000000000579c3 */ /* 0x000e300000002600 */
[----:B------:R-:W0:Y:S08]  /*0060*/  LDC R3, c[0x0][0x364] ;  /* 0x0000d900ff037b82 */ /* 0x000e300000000800 */
[----:B------:R-:W1:Y:S08]  /*0070*/  S2UR UR4, SR_CTAID.X ;  /* 0x00000000000479c3 */ /* 0x000e700000002500 */
[----:B------:R-:W2:Y:S08]  /*0080*/  S2UR UR6, SR_CTAID.Z ;  /* 0x00000000000679c3 */ /* 0x000eb00000002700 */
[----:B------:R-:W2:Y:S01]  /*0090*/  LDC R7, c[0x0][0x368] ;  /* 0x0000da00ff077b82 */ /* 0x000ea20000000800 */
[----:B0-----:R-:W-:-:S02]  /*00a0*/  IMAD R3, R3, UR5, R2 ;  /* 0x0000000503037c24 */ /* 0x001fc4000f8e0202 */
[----:B-1----:R-:W-:-:S03]  /*00b0*/  IMAD R0, R0, UR4, R5 ;  /* 0x0000000400007c24 */ /* 0x002fc6000f8e0205 */
[----:B------:R-:W-:-:S04]  /*00c0*/  IADD3 R5, PT, PT, R3, -0x2, RZ ;  /* 0xfffffffe03057810 */ /* 0x000fc80007ffe0ff */
[----:B------:R-:W-:Y:S01]  /*00d0*/  VIADDMNMX.U32 R2, R0, 0xfffffffe, R5, !PT ;  /* 0xfffffffe00027846 */ /* 0x000fe20007800005 */
[----:B--2---:R-:W-:-:S05]  /*00e0*/  IMAD R7, R7, UR6, R4 ;  /* 0x0000000607077c24 */ /* 0x004fca000f8e0204 */
[----:B------:R-:W-:-:S04]  /*00f0*/  VIADDMNMX.U32 R2, R7, 0xfffffffe, R2, !PT ;  /* 0xfffffffe07027846 */ /* 0x000fc80007800002 */
[----:B------:R-:W-:-:S13]  /*0100*/  ISETP.GT.U32.AND P0, PT, R2, 0x61, PT ;  /* 0x000000610200780c */ /* 0x000fda0003f04070 */
[----:B------:R-:W-:Y:S05]  /*0110*/  @P0 EXIT ;  /* 0x000000000000094d */ /* 0x000fea0003800000 */
[----:B------:R-:W0:Y:S01]  /*0120*/  LDC.64 R26, c[0x0][0x390] ;  /* 0x0000e400ff1a7b82 */ /* 0x000e220000000a00 */
[----:B------:R-:W-:Y:S01]  /*0130*/  IMAD R0, R3, 0x66, R0 ;  /* 0x0000006603007824 */ /* 0x000fe200078e0200 */
[----:B------:R-:W1:Y:S03]  /*0140*/  LDCU.64 UR6, c[0x0][0x358] ;  /* 0x00006b00ff0677ac */ /* 0x000e660008000a00 */
[----:B------:R-:W-:-:S03]  /*0150*/  IMAD R7, R7, 0x28a4, R0 ;  /* 0x000028a407077824 */ /* 0x000fc600078e0200 */
[----:B------:R-:W2:Y:S02]  /*0160*/  LDC.64 R8, c[0x0][0x388] ;  /* 0x0000e200ff087b82 */ /* 0x000ea40000000a00 */
[C---:B------:R-:W-:Y:S02]  /*0170*/  IADD3 R11, PT, PT, R7.reuse, -0x66, RZ ;  /* 0xffffff9a070b7810 */ /* 0x040fe40007ffe0ff */
[C---:B------:R-:W-:Y:S02]  /*0180*/  IADD3 R15, PT, PT, R7.reuse, -0x28a4, RZ ;  /* 0xffffd75c070f7810 */ /* 0x040fe40007ffe0ff */
[----:B------:R-:W-:Y:S02]  /*0190*/  IADD3 R17, PT, PT, R7, -0x1, RZ ;  /* 0xffffffff07117810 */ /* 0x000fe40007ffe0ff */
[----:B------:R-:W3:Y:S01]  /*01a0*/  LDC.64 R2, c[0x0][0x380] ;  /* 0x0000e000ff027b82 */ /* 0x000ee20000000a00 */
[----:B0-----:R-:W-:-:S04]  /*01b0*/  IMAD.WIDE.U32 R20, R11, 0x4, R26 ;  /* 0x000000040b147825 */ /* 0x001fc800078e001a */
[----:B------:R-:W-:Y:S02]  /*01c0*/  IMAD.WIDE.U32 R24, R7, 0x4, R26 ;  /* 0x0000000407187825 */ /* 0x000fe400078e001a */
[----:B-1----:R-:W4:Y:S02]  /*01d0*/  LDG.E R21, desc[UR6][R20.64] ;  /* 0x0000000614157981 */ /* 0x002f24000c1e1900 */
[--C-:B--2---:R-:W-:Y:S02]  /*01e0*/  IMAD.WIDE.U32 R4, R15, 0x4, R8.reuse ;  /* 0x000000040f047825 */ /* 0x104fe400078e0008 */
[----:B------:R-:W4:Y:S02]  /*01f0*/  LDG.E R0, desc[UR6][R24.64+0x198] ;  /* 0x0001980618007981 */ /* 0x000f24000c1e1900 */
[----:B------:R-:W-:Y:S02]  /*0200*/  IMAD.WIDE.U32 R12, R7, 0x4, R8 ;  /* 0x00000004070c7825 */ /* 0x000fe400078e0008 */
[----:B------:R0:W2:Y:S02]  /*0210*/  LDG.E R5, desc[UR6][R4.64] ;  /* 0x0000000604057981 */ /* 0x0000a4000c1e1900 */
[----:B------:R-:W-:-:S02]  /*0220*/  IMAD.WIDE.U32 R26, R17, 0x4, R26 ;  /* 0x00000004111a7825 */ /* 0x000fc400078e001a */
[----:B------:R-:W2:Y:S02]  /*0230*/  LDG.E R10, desc[UR6][R12.64+0xa290] ;  /* 0x00a290060c0a7981 */ /* 0x000ea4000c1e1900 */
[----:B------:R-:W-:Y:S02]  /*0240*/  IMAD.WIDE.U32 R8, R17, 0x4, R8 ;  /* 0x0000000411087825 */ /* 0x000fe400078e0008 */
[----:B------:R-:W5:Y:S02]  /*0250*/  LDG.E R6, desc[UR6][R24.64+0x4] ;  /* 0x0000040618067981 */ /* 0x000f64000c1e1900 */
[--C-:B---3--:R-:W-:Y:S02]  /*0260*/  IMAD.WIDE.U32 R14, R15, 0x4, R2.reuse ;  /* 0x000000040f0e7825 */ /* 0x108fe400078e0002 */
[----:B------:R-:W5:Y:S02]  /*0270*/  LDG.E R19, desc[UR6][R26.64] ;  /* 0x000000061a137981 */ /* 0x000f64000c1e1900 */
[----:B------:R-:W-:-:S02]  /*0280*/  IMAD.WIDE.U32 R22, R11, 0x4, R2 ;  /* 0x000000040b167825 */ /* 0x000fc400078e0002 */
[----:B------:R-:W3:Y:S02]  /*0290*/  LDG.E R18, desc[UR6][R12.64+0x4] ;  /* 0x000004060c127981 */ /* 0x000ee4000c1e1900 */
[----:B------:R-:W-:Y:S02]  /*02a0*/  IMAD.WIDE.U32 R16, R7, 0x4, R2 ;  /* 0x0000000407107825 */ /* 0x000fe400078e0002 */
[----:B------:R-:W3:Y:S04]  /*02b0*/  LDG.E R9, desc[UR6][R8.64] ;  /* 0x0000000608097981 */ /* 0x000ee8000c1e1900 */
[----:B------:R-:W3:Y:S04]  /*02c0*/  LDG.E R15, desc[UR6][R14.64] ;  /* 0x000000060e0f7981 */ /* 0x000ee8000c1e1900 */
[----:B------:R-:W3:Y:S04]  /*02d0*/  LDG.E R2, desc[UR6][R16.64+0xa290] ;  /* 0x00a2900610027981 */ /* 0x000ee8000c1e1900 */
[----:B------:R-:W3:Y:S04]  /*02e0*/  LDG.E R11, desc[UR6][R16.64+0x198] ;  /* 0x00019806100b7981 */ /* 0x000ee8000c1e1900 */
[----:B------:R-:W3:Y:S01]  /*02f0*/  LDG.E R22, desc[UR6][R22.64] ;  /* 0x0000000616167981 */ /* 0x000ee2000c1e1900 */
[----:B------:R-:W-:Y:S01]  /*0300*/  BSSY.RECONVERGENT B0, `(.L_x_53) ;  /* 0x0000050000007945 */ /* 0x000fe20003800200 */
[----:B0-----:R-:W-:-:S02]  /*0310*/  HFMA2 R4, -RZ, RZ, 1.875, 0 ;  /* 0x3f800000ff047431 */ /* 0x001fc400000001ff */
[----:B----4-:R-:W-:Y:S01]  /*0320*/  FADD R0, R0, -R21 ;  /* 0x8000001500007221 */ /* 0x010fe20000000000 */
[----:B--2---:R-:W-:-:S04]  /*0330*/  FADD R3, R10, -R5 ;  /* 0x800000050a037221 */ /* 0x004fc80000000000 */
[----:B------:R-:W-:-:S05]  /*0340*/  FADD R3, R0, -R3 ;  /* 0x8000000300037221 */ /* 0x000fca0000000000 */
[----:B------:R-:W-:Y:S01]  /*0350*/  FSETP.NEU.AND P0, PT, R3, 1, PT ;  /* 0x3f8000000300780b */ /* 0x000fe20003f0d000 */
[----:B-----5:R-:W-:Y:S01]  /*0360*/  FADD R19, R6, -R19 ;  /* 0x8000001306137221 */ /* 0x020fe20000000000 */
[----:B---3--:R-:W-:Y:S01]  /*0370*/  FADD R18, R18, -R9 ;  /* 0x8000000912127221 */ /* 0x008fe20000000000 */
[----:B------:R-:W-:-:S04]  /*0380*/  FADD R2, R2, -R15 ;  /* 0x8000000f02027221 */ /* 0x000fc80000000000 */
[----:B------:R-:W-:Y:S01]  /*0390*/  FADD R2, R2, -R19 ;  /* 0x8000001302027221 */ /* 0x000fe20000000000 */
[----:B------:R-:W-:-:S04]  /*03a0*/  FADD R11, R11, -R22 ;  /* 0x800000160b0b7221 */ /* 0x000fc80000000000 */
[----:B------:R-:W-:Y:S01]  /*03b0*/  FADD R0, R18, -R11 ;  /* 0x8000000b12007221 */ /* 0x000fe20000000000 */
[----:B------:R-:W-:-:S04]  /*03c0*/  FSETP.NEU.AND P2, PT, R2, 1, PT ;  /* 0x3f8000000200780b */ /* 0x000fc80003f4d000 */
[----:B------:R-:W-:Y:S01]  /*03d0*/  FSETP.NEU.AND P1, PT, R0, 1, PT ;  /* 0x3f8000000000780b */ /* 0x000fe20003f2d000 */
[----:B------:R-:W-:-:S12]  /*03e0*/  @!P0 BRA `(.L_x_54) ;  /* 0x0000000400048947 */ /* 0x000fd80003800000 */
[----:B------:R-:W-:-:S13]  /*03f0*/  FSETP.NAN.AND P0, PT, |R3|, |R3|, PT ;  /* 0x400000030300720b */ /* 0x000fda0003f08200 */
[----:B------:R-:W-:Y:S01]  /*0400*/  @P0 FADD R4, R3, 2 ;  /* 0x4000000003040421 */ /* 0x000fe20000000000 */
[----:B------:R-:W-:Y:S06]  /*0410*/  @P0 BRA `(.L_x_54) ;  /* 0x0000000000f80947 */ /* 0x000fec0003800000 */
[C---:B------:R-:W-:Y:S01]  /*0420*/  FMUL R4, |R3|.reuse, 16777216 ;  /* 0x4b80000003047820 */ /* 0x040fe20000400200 */
[----:B------:R-:W-:Y:S02]  /*0430*/  FSETP.GEU.AND P0, PT, |R3|, 1.175494350822287508e-38, PT ;  /* 0x008000000300780b */ /* 0x000fe40003f0e200 */
[----:B------:R-:W-:Y:S02]  /*0440*/  MOV R12, 0x3a2c32e4 ;  /* 0x3a2c32e4000c7802 */ /* 0x000fe40000000f00 */
[----:B------:R-:W-:-:S04]  /*0450*/  FSEL R4, R4, |R3|, !P0 ;  /* 0x4000000304047208 */ /* 0x000fc80004000000 */
[----:B------:R-:W-:-:S04]  /*0460*/  IADD3 R5, PT, PT, R4, -0x3f3504f3, RZ ;  /* 0xc0cafb0d04057810 */ /* 0x000fc80007ffe0ff */
[----:B------:R-:W-:-:S04]  /*0470*/  LOP3.LUT R5, R5, 0xff800000, RZ, 0xc0, !PT ;  /* 0xff80000005057812 */ /* 0x000fc800078ec0ff */
[-C--:B------:R-:W-:Y:S02]  /*0480*/  IADD3 R4, PT, PT, R4, -R5.reuse, RZ ;  /* 0x8000000504047210 */ /* 0x080fe40007ffe0ff */
[----:B------:R-:W-:-:S03]  /*0490*/  I2FP.F32.S32 R5, R5 ;  /* 0x0000000500057245 */ /* 0x000fc60000201400 */
[C---:B------:R-:W-:Y:S01]  /*04a0*/  FADD R8, R4.reuse, 1 ;  /* 0x3f80000004087421 */ /* 0x040fe20000000000 */
[----:B------:R-:W-:Y:S01]  /*04b0*/  FADD R6, R4, -1 ;  /* 0xbf80000004067421 */ /* 0x000fe20000000000 */
[----:B------:R-:W-:Y:S02]  /*04c0*/  FSEL R4, RZ, -24, P0 ;  /* 0xc1c00000ff047808 */ /* 0x000fe40000000000 */
[----:B------:R-:W-:Y:S01]  /*04d0*/  FSETP.NEU.AND P0, PT, |R3|, +INF , PT ;  /* 0x7f8000000300780b */ /* 0x000fe20003f0d200 */
[----:B------:R-:W-:Y:S01]  /*04e0*/  FADD R9, R6, R6 ;  /* 0x0000000606097221 */ /* 0x000fe20000000000 */
[----:B------:R-:W0:Y:S01]  /*04f0*/  MUFU.RCP R8, R8 ;  /* 0x0000000800087308 */ /* 0x000e220000001000 */
[----:B------:R-:W-:Y:S01]  /*0500*/  FFMA R4, R5, 1.1920928955078125e-07, R4 ;  /* 0x3400000005047823 */ /* 0x000fe20000000004 */
[----:B------:R-:W-:-:S13]  /*0510*/  FSETP.NEU.AND P0, PT, R3, RZ, P0 ;  /* 0x000000ff0300720b */ /* 0x000fda000070d000 */
[----:B------:R-:W-:Y:S01]  /*0520*/  @!P0 FADD R3, R3, R3 ;  /* 0x0000000303038221 */ /* 0x000fe20000000000 */
[----:B0-----:R-:W-:-:S04]  /*0530*/  FMUL R9, R8, R9 ;  /* 0x0000000908097220 */ /* 0x001fc80000400000 */
[----:B------:R-:W-:Y:S01]  /*0540*/  FADD R10, R6, -R9 ;  /* 0x80000009060a7221 */ /* 0x000fe20000000000 */
[CC--:B------:R-:W-:Y:S01]  /*0550*/  FMUL R5, R9.reuse, R9.reuse ;  /* 0x0000000909057220 */ /* 0x0c0fe20000400000 */
[----:B------:R-:W-:Y:S02]  /*0560*/  FFMA R13, R9, 1.4426950216293334961, R4 ;  /* 0x3fb8aa3b090d7823 */ /* 0x000fe40000000004 */
[----:B------:R-:W-:Y:S01]  /*0570*/  FADD R11, R10, R10 ;  /* 0x0000000a0a0b7221 */ /* 0x000fe20000000000 */
[C---:B------:R-:W-:Y:S01]  /*0580*/  FFMA R10, R5.reuse, R12, 0.0032181653659790754318 ;  /* 0x3b52e7db050a7423 */ /* 0x040fe2000000000c */
[----:B------:R-:W-:Y:S02]  /*0590*/  FADD R4, R4, -R13 ;  /* 0x8000000d04047221 */ /* 0x000fe40000000000 */
[----:B------:R-:W-:Y:S01]  /*05a0*/  FFMA R11, R6, -R9, R11 ;  /* 0x80000009060b7223 */ /* 0x000fe2000000000b */
[----:B------:R-:W-:Y:S01]  /*05b0*/  FFMA R10, R5, R10, 0.018033718690276145935 ;  /* 0x3c93bb73050a7423 */ /* 0x000fe2000000000a */
[----:B------:R-:W-:-:S02]  /*05c0*/  FFMA R4, R9, 1.4426950216293334961, R4 ;  /* 0x3fb8aa3b09047823 */ /* 0x000fc40000000004 */
[----:B------:R-:W-:Y:S01]  /*05d0*/  FMUL R11, R8, R11 ;  /* 0x0000000b080b7220 */ /* 0x000fe20000400000 */
[----:B------:R-:W-:-:S03]  /*05e0*/  FFMA R10, R5, R10, 0.12022458761930465698 ;  /* 0x3df6384f050a7423 */ /* 0x000fc6000000000a */
[----:B------:R-:W-:Y:S01]  /*05f0*/  FFMA R4, R11, 1.4426950216293334961, R4 ;  /* 0x3fb8aa3b0b047823 */ /* 0x000fe20000000004 */
[----:B------:R-:W-:-:S03]  /*0600*/  FMUL R10, R5, R10 ;  /* 0x0000000a050a7220 */ /* 0x000fc60000400000 */
[----:B------:R-:W-:Y:S01]  /*0610*/  FFMA R6, R9, 1.9251366722983220825e-08, R4 ;  /* 0x32a55e3409067823 */ /* 0x000fe20000000004 */
[----:B------:R-:W-:-:S04]  /*0620*/  FMUL R4, R10, 3 ;  /* 0x404000000a047820 */ /* 0x000fc80000400000 */
[----:B------:R-:W-:-:S04]  /*0630*/  FFMA R11, R11, R4, R6 ;  /* 0x000000040b0b7223 */ /* 0x000fc80000000006 */
[----:B------:R-:W-:Y:S01]  /*0640*/  FFMA R10, R9, R10, R11 ;  /* 0x0000000a090a7223 */ /* 0x000fe2000000000b */
[----:B------:R-:W-:-:S03]  /*0650*/  HFMA2 R9, -RZ, RZ, 0.64013671875, -15.109375 ;  /* 0x391fcb8eff097431 */ /* 0x000fc600000001ff */
[----:B------:R-:W-:-:S04]  /*0660*/  FADD R4, R13, R10 ;  /* 0x0000000a0d047221 */ /* 0x000fc80000000000 */
[----:B------:R-:W-:Y:S01]  /*0670*/  FMUL R5, R4, 2 ;  /* 0x4000000004057820 */ /* 0x000fe20000400000 */
[----:B------:R-:W-:-:S03]  /*0680*/  FADD R13, -R13, R4 ;  /* 0x000000040d0d7221 */ /* 0x000fc60000000100 */
[----:B------:R-:W0:Y:S01]  /*0690*/  FRND R6, R5 ;  /* 0x0000000500067307 */ /* 0x000e220000201000 */
[----:B------:R-:W-:Y:S01]  /*06a0*/  FADD R13, R10, -R13 ;  /* 0x8000000d0a0d7221 */ /* 0x000fe20000000000 */
[----:B------:R-:W-:Y:S01]  /*06b0*/  FFMA R4, R4, 2, -R5 ;  /* 0x4000000004047823 */ /* 0x000fe20000000805 */
[----:B------:R-:W-:-:S03]  /*06c0*/  FSETP.GT.AND P4, PT, |R5|, 152, PT ;  /* 0x431800000500780b */ /* 0x000fc60003f84200 */
[----:B------:R-:W-:Y:S01]  /*06d0*/  FFMA R13, R13, 2, R4 ;  /* 0x400000000d0d7823 */ /* 0x000fe20000000004 */
[----:B0-----:R-:W-:Y:S01]  /*06e0*/  FADD R4, R5, -R6 ;  /* 0x8000000605047221 */ /* 0x001fe20000000000 */
[----:B------:R-:W-:-:S03]  /*06f0*/  FSETP.GT.AND P3, PT, R6, RZ, PT ;  /* 0x000000ff0600720b */ /* 0x000fc60003f64000 */
[----:B------:R-:W-:Y:S01]  /*0700*/  FADD R4, R4, R13 ;  /* 0x0000000d04047221 */ /* 0x000fe20000000000 */
[----:B------:R-:W-:Y:S02]  /*0710*/  SEL R6, RZ, 0x83000000, P3 ;  /* 0x83000000ff067807 */ /* 0x000fe40001800000 */
[----:B------:R-:W-:Y:S01]  /*0720*/  FSETP.GEU.AND P3, PT, R5, RZ, PT ;  /* 0x000000ff0500720b */ /* 0x000fe20003f6e000 */
[----:B------:R-:W-:Y:S01]  /*0730*/  FFMA R9, R4, R9, 0.0013391353422775864601 ;  /* 0x3aaf85ed04097423 */ /* 0x000fe20000000009 */
[----:B------:R-:W-:-:S03]  /*0740*/  IADD3 R8, PT, PT, R6, 0x7f000000, RZ ;  /* 0x7f00000006087810 */ /* 0x000fc60007ffe0ff */
[C---:B------:R-:W-:Y:S02]  /*0750*/  FFMA R11, R4.reuse, R9, 0.0096188392490148544312 ;  /* 0x3c1d9856040b7423 */ /* 0x040fe40000000009 */
[----:B------:R-:W0:Y:S02]  /*0760*/  F2I.NTZ R9, R5 ;  /* 0x0000000500097305 */ /* 0x000e240000203100 */
[----:B------:R-:W-:-:S04]  /*0770*/  FFMA R11, R4, R11, 0.055503588169813156128 ;  /* 0x3d6357bb040b7423 */ /* 0x000fc8000000000b */
[----:B------:R-:W-:-:S04]  /*0780*/  FFMA R11, R4, R11, 0.24022644758224487305 ;  /* 0x3e75fdec040b7423 */ /* 0x000fc8000000000b */
[----:B------:R-:W-:-:S04]  /*0790*/  FFMA R11, R4, R11, 0.69314718246459960938 ;  /* 0x3f317218040b7423 */ /* 0x000fc8000000000b */
[----:B------:R-:W-:Y:S01]  /*07a0*/  FFMA R11, R4, R11, 1 ;  /* 0x3f800000040b7423 */ /* 0x000fe2000000000b */
[----:B0-----:R-:W-:Y:S02]  /*07b0*/  LEA R9, R9, -R6, 0x17 ;  /* 0x8000000609097211 */ /* 0x001fe400078eb8ff */
[----:B------:R-:W-:Y:S01]  /*07c0*/  FSEL R4, RZ, +INF , !P3 ;  /* 0x7f800000ff047808 */ /* 0x000fe20005800000 */
[----:B------:R-:W-:-:S04]  /*07d0*/  FMUL R8, R8, R11 ;  /* 0x0000000b08087220 */ /* 0x000fc80000400000 */
[----:B------:R-:W-:Y:S01]  /*07e0*/  @!P4 FMUL R4, R9, R8 ;  /* 0x000000080904c220 */ /* 0x000fe20000400000 */
[----:B------:R-:W-:-:S07]  /*07f0*/  @!P0 LOP3.LUT R4, R3, 0x7fffffff, RZ, 0xc0, !PT ;  /* 0x7fffffff03048812 */ /* 0x000fce00078ec0ff */
.L_x_54:
[----:B------:R-:W-:Y:S05]  /*0800*/  BSYNC.RECONVERGENT B0 ;  /* 0x0000000000007941 */ /* 0x000fea0003800200 */
.L_x_53:
[----:B------:R-:W-:Y:S01]  /*0810*/  BSSY.RECONVERGENT B0, `(.L_x_55) ;  /* 0x0000044000007945 */ /* 0x000fe20003800200 */
[----:B------:R-:W-:-:S03]  /*0820*/  MOV R3, 0x3f800000 ;  /* 0x3f80000000037802 */ /* 0x000fc60000000f00 */
[----:B------:R-:W-:Y:S05]  /*0830*/  @!P2 BRA `(.L_x_56) ;  /* 0x000000040004a947 */ /* 0x000fea0003800000 */
[----:B------:R-:W-:-:S13]  /*0840*/  FSETP.NAN.AND P0, PT, |R2|, |R2|, PT ;  /* 0x400000020200720b */ /* 0x000fda0003f08200 */
[----:B------:R-:W-:Y:S01]  /*0850*/  @P0 FADD R3, R2, 2 ;  /* 0x4000000002030421 */ /* 0x000fe20000000000 */
[----:B------:R-:W-:Y:S06]  /*0860*/  @P0 BRA `(.L_x_56) ;  /* 0x0000000000f80947 */ /* 0x000fec0003800000 */
[C---:B------:R-:W-:Y:S01]  /*0870*/  FMUL R3, |R2|.reuse, 16777216 ;  /* 0x4b80000002037820 */ /* 0x040fe20000400200 */
[----:B------:R-:W-:Y:S01]  /*0880*/  FSETP.GEU.AND P0, PT, |R2|, 1.175494350822287508e-38, PT ;  /* 0x008000000200780b */ /* 0x000fe20003f0e200 */
[----:B------:R-:W-:-:S03]  /*0890*/  HFMA2 R11, -RZ, RZ, 0.771484375, 0.21533203125 ;  /* 0x3a2c32e4ff0b7431 */ /* 0x000fc600000001ff */
        /* <DEDUP_REMOVED lines=30> */
[----:B------:R-:W-:Y:S01]  /*0a80*/  FFMA R6, R5, R6, R8 ;  /* 0x0000000605067223 */ /* 0x000fe20000000008 */
[----:B------:R-:W-:-:S03]  /*0a90*/  MOV R8, 0x391fcb8e ;  /* 0x391fcb8e00087802 */ /* 0x000fc60000000f00 */
[----:B------:R-:W-:-:S04]  /*0aa0*/  FFMA R9, R10, R9, R6 ;  /* 0x000000090a097223 */ /* 0x000fc80000000006 */
        /* <DEDUP_REMOVED lines=26> */
.L_x_56:
[----:B------:R-:W-:Y:S05]  /*0c50*/  BSYNC.RECONVERGENT B0 ;  /* 0x0000000000007941 */ /* 0x000fea0003800200 */
.L_x_55:
[----:B------:R-:W-:Y:S01]  /*0c60*/  FADD R4, R3, R4 ;  /* 0x0000000403047221 */ /* 0x000fe20000000000 */
[----:B------:R-:W-:Y:S01]  /*0c70*/  BSSY.RECONVERGENT B0, `(.L_x_57) ;  /* 0x0000044000007945 */ /* 0x000fe20003800200 */
[----:B------:R-:W-:-:S03]  /*0c80*/  HFMA2 R3, -RZ, RZ, 1.875, 0 ;  /* 0x3f800000ff037431 */ /* 0x000fc600000001ff */
[----:B------:R-:W-:Y:S05]  /*0c90*/  @!P1 BRA `(.L_x_58) ;  /* 0x0000000400049947 */ /* 0x000fea0003800000 */
        /* <DEDUP_REMOVED lines=25> */
[----:B------:R-:W-:Y:S01]  /*0e30*/  FFMA R10, R3, R10, 0.0032181653659790754318 ;  /* 0x3b52e7db030a7423 */ /* 0x000fe2000000000a */
        /* <DEDUP_REMOVED lines=20> */
[----:B------:R-:W-:Y:S02]  /*0f80*/  FFMA R11, R11, 2, R2 ;  /* 0x400000000b0b7823 */ /* 0x000fe40000000002 */
[----:B------:R-:W1:Y:S01]  /*0f90*/  F2I.NTZ R8, R3 ;  /* 0x0000000300087305 */ /* 0x000e620000203100 */
[----:B0-----:R-:W-:Y:S01]  /*0fa0*/  FADD R2, R3, -R6 ;  /* 0x8000000603027221 */ /* 0x001fe20000000000 */
[----:B------:R-:W-:-:S03]  /*0fb0*/  FSETP.GT.AND P1, PT, R6, RZ, PT ;  /* 0x000000ff0600720b */ /* 0x000fc60003f24000 */
[----:B------:R-:W-:-:S04]  /*0fc0*/  FADD R2, R2, R11 ;  /* 0x0000000b02027221 */ /* 0x000fc80000000000 */
[----:B------:R-:W-:-:S04]  /*0fd0*/  FFMA R5, R2, R5, 0.0013391353422775864601 ;  /* 0x3aaf85ed02057423 */ /* 0x000fc80000000005 */
[----:B------:R-:W-:-:S04]  /*0fe0*/  FFMA R5, R2, R5, 0.0096188392490148544312 ;  /* 0x3c1d985602057423 */ /* 0x000fc80000000005 */
[----:B------:R-:W-:-:S04]  /*0ff0*/  FFMA R5, R2, R5, 0.055503588169813156128 ;  /* 0x3d6357bb02057423 */ /* 0x000fc80000000005 */
[C---:B------:R-:W-:Y:S01]  /*1000*/  FFMA R9, R2.reuse, R5, 0.24022644758224487305 ;  /* 0x3e75fdec02097423 */ /* 0x040fe20000000005 */
[----:B------:R-:W-:Y:S02]  /*1010*/  SEL R5, RZ, 0x83000000, P1 ;  /* 0x83000000ff057807 */ /* 0x000fe40000800000 */
[----:B------:R-:W-:Y:S01]  /*1020*/  FSETP.GEU.AND P1, PT, R3, RZ, PT ;  /* 0x000000ff0300720b */ /* 0x000fe20003f2e000 */
[----:B------:R-:W-:Y:S01]  /*1030*/  FFMA R9, R2, R9, 0.69314718246459960938 ;  /* 0x3f31721802097423 */ /* 0x000fe20000000009 */
[----:B------:R-:W-:Y:S02]  /*1040*/  IADD3 R6, PT, PT, R5, 0x7f000000, RZ ;  /* 0x7f00000005067810 */ /* 0x000fe40007ffe0ff */
[----:B-1----:R-:W-:Y:S01]  /*1050*/  LEA R8, R8, -R5, 0x17 ;  /* 0x8000000508087211 */ /* 0x002fe200078eb8ff */
[----:B------:R-:W-:Y:S01]  /*1060*/  FFMA R9, R2, R9, 1 ;  /* 0x3f80000002097423 */ /* 0x000fe20000000009 */
[----:B------:R-:W-:-:S03]  /*1070*/  FSEL R3, RZ, +INF , !P1 ;  /* 0x7f800000ff037808 */ /* 0x000fc60004800000 */
[----:B------:R-:W-:-:S04]  /*1080*/  FMUL R9, R6, R9 ;  /* 0x0000000906097220 */ /* 0x000fc80000400000 */
[----:B------:R-:W-:Y:S01]  /*1090*/  @!P2 FMUL R3, R8, R9 ;  /* 0x000000090803a220 */ /* 0x000fe20000400000 */
[----:B------:R-:W-:-:S07]  /*10a0*/  @!P0 LOP3.LUT R3, R0, 0x7fffffff, RZ, 0xc0, !PT ;  /* 0x7fffffff00038812 */ /* 0x000fce00078ec0ff */
.L_x_58:
[----:B------:R-:W-:Y:S05]  /*10b0*/  BSYNC.RECONVERGENT B0 ;  /* 0x0000000000007941 */ /* 0x000fea0003800200 */
.L_x_57:
[----:B------:R-:W-:Y:S01]  /*10c0*/  FADD R3, R4, R3 ;  /* 0x0000000304037221 */ /* 0x000fe20000000000 */
[----:B------:R-:W-:Y:S03]  /*10d0*/  BSSY.RECONVERGENT B0, `(.L_x_59) ;  /* 0x000000c000007945 */ /* 0x000fe60003800200 */
[----:B------:R0:W1:Y:S01]  /*10e0*/  MUFU.RSQ R2, R3 ;  /* 0x0000000300027308 */ /* 0x0000620000001400 */
[----:B------:R-:W-:-:S04]  /*10f0*/  IADD3 R0, PT, PT, R3, -0xd000000, RZ ;  /* 0xf300000003007810 */ /* 0x000fc80007ffe0ff */
[----:B------:R-:W-:-:S13]  /*1100*/  ISETP.GT.U32.AND P0, PT, R0, 0x727fffff, PT ;  /* 0x727fffff0000780c */ /* 0x000fda0003f04070 */
[----:B01----:R-:W-:Y:S05]  /*1110*/  @!P0 BRA `(.L_x_60) ;  /* 0x00000000000c8947 */ /* 0x003fea0003800000 */
[----:B------:R-:W-:-:S07]  /*1120*/  MOV R8, 0x1140 ;  /* 0x0000114000087802 */ /* 0x000fce0000000f00 */
[----:B------:R-:W-:Y:S05]  /*1130*/  CALL.REL.NOINC `($__internal_2_$__cuda_sm20_sqrt_rn_f32_slowpath) ;  /* 0x0000000000607944 */ /* 0x000fea0003c00000 */
[----:B------:R-:W-:Y:S05]  /*1140*/  BRA `(.L_x_61) ;  /* 0x0000000000107947 */ /* 0x000fea0003800000 */
.L_x_60:
[----:B------:R-:W-:Y:S01]  /*1150*/  FMUL.FTZ R0, R3, R2 ;  /* 0x0000000203007220 */ /* 0x000fe20000410000 */
[----:B------:R-:W-:-:S03]  /*1160*/  FMUL.FTZ R2, R2, 0.5 ;  /* 0x3f00000002027820 */ /* 0x000fc60000410000 */
[----:B------:R-:W-:-:S04]  /*1170*/  FFMA R3, -R0, R0, R3 ;  /* 0x0000000000037223 */ /* 0x000fc80000000103 */
[----:B------:R-:W-:-:S07]  /*1180*/  FFMA R0, R3, R2, R0 ;  /* 0x0000000203007223 */ /* 0x000fce0000000000 */
.L_x_61:
[----:B------:R-:W-:Y:S05]  /*1190*/  BSYNC.RECONVERGENT B0 ;  /* 0x0000000000007941 */ /* 0x000fea0003800200 */
.L_x_59:
[----:B------:R-:W-:Y:S01]  /*11a0*/  HFMA2 R2, -RZ, RZ, 1.875, 0 ;  /* 0x3f800000ff027431 */ /* 0x000fe200000001ff */
[----:B------:R-:W-:Y:S01]  /*11b0*/  MOV R3, 0x3c23d70a ;  /* 0x3c23d70a00037802 */ /* 0x000fe20000000f00 */
[----:B------:R-:W-:Y:S01]  /*11c0*/  FMUL R0, R0, 0.5 ;  /* 0x3f00000000007820 */ /* 0x000fe20000400000 */
[----:B------:R-:W-:Y:S03]  /*11d0*/  BSSY.RECONVERGENT B1, `(.L_x_62) ;  /* 0x000000a000017945 */ /* 0x000fe60003800200 */
[----:B------:R-:W0:Y:S01]  /*11e0*/  FCHK P0, R0, 100 ;  /* 0x42c8000000007902 */ /* 0x000e220000000000 */
[----:B------:R-:W-:-:S04]  /*11f0*/  FFMA R2, R3, -100, R2 ;  /* 0xc2c8000003027823 */ /* 0x000fc80000000002 */
[----:B------:R-:W-:-:S04]  /*1200*/  FFMA R3, R2, R3, 0.0099999997764825820923 ;  /* 0x3c23d70a02037423 */ /* 0x000fc80000000003 */
[----:B------:R-:W-:-:S04]  /*1210*/  FFMA R2, R0, R3, RZ ;  /* 0x0000000300027223 */ /* 0x000fc800000000ff */
[----:B------:R-:W-:-:S04]  /*1220*/  FFMA R4, R2, -100, R0 ;  /* 0xc2c8000002047823 */ /* 0x000fc80000000000 */
[----:B------:R-:W-:Y:S01]  /*1230*/  FFMA R5, R3, R4, R2 ;  /* 0x0000000403057223 */ /* 0x000fe20000000002 */
[----:B0-----:R-:W-:Y:S06]  /*1240*/  @!P0 BRA `(.L_x_63) ;  /* 0x0000000000088947 */ /* 0x001fec0003800000 */
[----:B------:R-:W-:-:S07]  /*1250*/  MOV R2, 0x1270 ;  /* 0x0000127000027802 */ /* 0x000fce0000000f00 */
[----:B------:R-:W-:Y:S05]  /*1260*/  CALL.REL.NOINC `($__internal_3_$__cuda_sm3x_div_rn_noftz_f32_slowpath) ;  /* 0x0000000000747944 */ /* 0x000fea0003c00000 */
.L_x_63:
[----:B------:R-:W-:Y:S05]  /*1270*/  BSYNC.RECONVERGENT B1 ;  /* 0x0000000000017941 */ /* 0x000fea0003800200 */
.L_x_62:
[----:B------:R-:W0:Y:S02]  /*1280*/  LDC.64 R2, c[0x0][0x398] ;  /* 0x0000e600ff027b82 */ /* 0x000e240000000a00 */
[----:B0-----:R-:W-:-:S05]  /*1290*/  IMAD.WIDE.U32 R2, R7, 0x4, R2 ;  /* 0x0000000407027825 */ /* 0x001fca00078e0002 */
[----:B------:R-:W-:Y:S01]  /*12a0*/  STG.E desc[UR6][R2.64], R5 ;  /* 0x0000000502007986 */ /* 0x000fe2000c101906 */
[----:B------:R-:W-:Y:S05]  /*12b0*/  EXIT ;  /* 0x000000000000794d */ /* 0x000fea0003800000 */
        .weak           $__internal_2_$__cuda_sm20_sqrt_rn_f32_slowpath
        .type           $__internal_2_$__cuda_sm20_sqrt_rn_f32_slowpath,@function
        .size           $__internal_2_$__cuda_sm20_sqrt_rn_f32_slowpath,($__internal_3_$__cuda_sm3x_div_rn_noftz_f32_slowpath - $__internal_2_$__cuda_sm20_sqrt_rn_f32_slowpath)
$__internal_2_$__cuda_sm20_sqrt_rn_f32_slowpath:
[----:B------:R-:W-:-:S13]  /*12c0*/  LOP3.LUT P0, RZ, R3, 0x7fffffff, RZ, 0xc0, !PT ;  /* 0x7fffffff03ff7812 */ /* 0x000fda000780c0ff */
[----:B------:R-:W-:Y:S01]  /*12d0*/  @!P0 MOV R2, R3 ;  /* 0x0000000300028202 */ /* 0x000fe20000000f00 */
[----:B------:R-:W-:Y:S06]  /*12e0*/  @!P0 BRA `(.L_x_64) ;  /* 0x0000000000448947 */ /* 0x000fec0003800000 */
[----:B------:R-:W-:Y:S02]  /*12f0*/  FSETP.GEU.FTZ.AND P0, PT, R3, RZ, PT ;  /* 0x000000ff0300720b */ /* 0x000fe40003f1e000 */
[----:B------:R-:W-:-:S11]  /*1300*/  MOV R0, R3 ;  /* 0x0000000300007202 */ /* 0x000fd60000000f00 */
[----:B------:R-:W-:Y:S01]  /*1310*/  @!P0 MOV R2, 0x7fffffff ;  /* 0x7fffffff00028802 */ /* 0x000fe20000000f00 */
        /* <DEDUP_REMOVED lines=9> */
[----:B------:R-:W-:Y:S02]  /*13b0*/  @!P0 MOV R2, R0 ;  /* 0x0000000000028202 */ /* 0x000fe40000000f00 */
[----:B------:R-:W-:-:S04]  /*13c0*/  @P0 FADD.FTZ R5, -R4, -RZ ;  /* 0x800000ff04050221 */ /* 0x000fc80000010100 */
[----:B------:R-:W-:-:S04]  /*13d0*/  @P0 FFMA R5, R4, R5, R3 ;  /* 0x0000000504050223 */ /* 0x000fc80000000003 */
[----:B------:R-:W-:-:S04]  /*13e0*/  @P0 FFMA R5, R5, R6, R4 ;  /* 0x0000000605050223 */ /* 0x000fc80000000004 */
[----:B------:R-:W-:-:S07]  /*13f0*/  @P0 FMUL.FTZ R2, R5, 2.3283064365386962891e-10 ;  /* 0x2f80000005020820 */ /* 0x000fce0000410000 */
.L_x_64:
[----:B------:R-:W-:Y:S01]  /*1400*/  HFMA2 R3, -RZ, RZ, 0, 0 ;  /* 0x00000000ff037431 */ /* 0x000fe200000001ff */
[----:B------:R-:W-:Y:S02]  /*1410*/  MOV R0, R2 ;  /* 0x0000000200007202 */ /* 0x000fe40000000f00 */
[----:B------:R-:W-:-:S04]  /*1420*/  MOV R2, R8 ;  /* 0x0000000800027202 */ /* 0x000fc80000000f00 */
[----:B------:R-:W-:Y:S05]  /*1430*/  RET.REL.NODEC R2 `(_Z16vorticity_kernelPfS_S_S_) ;  /* 0xffffffe802f07950 */ /* 0x000fea0003c3ffff */
        .weak           $__internal_3_$__cuda_sm3x_div_rn_noftz_f32_slowpath
        .type           $__internal_3_$__cuda_sm3x_div_rn_noftz_f32_slowpath,@function
        .size           $__internal_3_$__cuda_sm3x_div_rn_noftz_f32_slowpath,(.L_x_127 - $__internal_3_$__cuda_sm3x_div_rn_noftz_f32_slowpath)
$__internal_3_$__cuda_sm3x_div_rn_noftz_f32_slowpath:
[----:B------:R-:W-:Y:S01]  /*1440*/  SHF.R.U32.HI R3, RZ, 0x17, R0 ;  /* 0x00000017ff037819 */ /* 0x000fe20000011600 */
[----:B------:R-:W-:Y:S04]  /*1450*/  BSSY.RECONVERGENT B0, `(.L_x_65) ;  /* 0x000005c000007945 */ /* 0x000fe80003800200 */
[----:B------:R-:W-:Y:S01]  /*1460*/  BSSY.RELIABLE B2, `(.L_x_66) ;  /* 0x000001a000027945 */ /* 0x000fe20003800100 */
[----:B------:R-:W-:Y:S02]  /*1470*/  LOP3.LUT R5, R3, 0xff, RZ, 0xc0, !PT ;  /* 0x000000ff03057812 */ /* 0x000fe400078ec0ff */
[----:B------:R-:W-:Y:S02]  /*1480*/  MOV R3, R0 ;  /* 0x0000000000037202 */ /* 0x000fe40000000f00 */
[----:B------:R-:W-:-:S04]  /*1490*/  IADD3 R6, PT, PT, R5, -0x1, RZ ;  /* 0xffffffff05067810 */ /* 0x000fc80007ffe0ff */
[----:B------:R-:W-:-:S13]  /*14a0*/  ISETP.GT.U32.OR P0, PT, R6, 0xfd, !PT ;  /* 0x000000fd0600780c */ /* 0x000fda0007f04470 */
[----:B------:R-:W-:Y:S01]  /*14b0*/  @!P0 MOV R4, RZ ;  /* 0x000000ff00048202 */ /* 0x000fe20000000f00 */
[----:B------:R-:W-:Y:S06]  /*14c0*/  @!P0 BRA `(.L_x_67) ;  /* 0x00000000004c8947 */ /* 0x000fec0003800000 */
[----:B------:R-:W-:-:S13]  /*14d0*/  FSETP.GTU.FTZ.AND P0, PT, |R0|, +INF , PT ;  /* 0x7f8000000000780b */ /* 0x000fda0003f1c200 */
[----:B------:R-:W-:Y:S05]  /*14e0*/  @P0 BREAK.RELIABLE B2 ;  /* 0x0000000000020942 */ /* 0x000fea0003800100 */
[----:B------:R-:W-:Y:S05]  /*14f0*/  @P0 BRA `(.L_x_68) ;  /* 0x0000000400400947 */ /* 0x000fea0003800000 */
[----:B------:R-:W-:-:S05]  /*1500*/  HFMA2 R4, -RZ, RZ, 3.390625, 0 ;  /* 0x42c80000ff047431 */ /* 0x000fca00000001ff */
[----:B------:R-:W-:-:S13]  /*1510*/  LOP3.LUT P0, RZ, R4, 0x7fffffff, R3, 0xc8, !PT ;  /* 0x7fffffff04ff7812 */ /* 0x000fda000780c803 */
[----:B------:R-:W-:Y:S05]  /*1520*/  @!P0 BREAK.RELIABLE B2 ;  /* 0x0000000000028942 */ /* 0x000fea0003800100 */
[----:B------:R-:W-:Y:S05]  /*1530*/  @!P0 BRA `(.L_x_69) ;  /* 0x0000000400288947 */ /* 0x000fea0003800000 */
[----:B------:R-:W-:-:S13]  /*1540*/  LOP3.LUT P0, RZ, R3, 0x7fffffff, RZ, 0xc0, !PT ;  /* 0x7fffffff03ff7812 */ /* 0x000fda000780c0ff */
[----:B------:R-:W-:Y:S05]  /*1550*/  @!P0 BREAK.RELIABLE B2 ;  /* 0x0000000000028942 */ /* 0x000fea0003800100 */
[----:B------:R-:W-:Y:S05]  /*1560*/  @!P0 BRA `(.L_x_70) ;  /* 0x0000000400148947 */ /* 0x000fea0003800000 */
[----:B------:R-:W-:Y:S02]  /*1570*/  FSETP.NEU.FTZ.AND P1, PT, |R0|, +INF , PT ;  /* 0x7f8000000000780b */ /* 0x000fe40003f3d200 */
[----:B------:R-:W-:-:S04]  /*1580*/  LOP3.LUT P0, RZ, R4, 0x7fffffff, RZ, 0xc0, !PT ;  /* 0x7fffffff04ff7812 */ /* 0x000fc8000780c0ff */
[----:B------:R-:W-:-:S13]  /*1590*/  PLOP3.LUT P0, PT, P1, P0, PT, 0x2f, 0xf2 ;  /* 0x0000000000f2781c */ /* 0x000fda0000f00577 */
[----:B------:R-:W-:Y:S05]  /*15a0*/  @P0 BREAK.RELIABLE B2 ;  /* 0x0000000000020942 */ /* 0x000fea0003800100 */
[----:B------:R-:W-:Y:S05]  /*15b0*/  @P0 BRA `(.L_x_71) ;  /* 0x0000000000f40947 */ /* 0x000fea0003800000 */
[----:B------:R-:W-:-:S13]  /*15c0*/  ISETP.GE.AND P0, PT, R6, RZ, PT ;  /* 0x000000ff0600720c */ /* 0x000fda0003f06270 */
[----:B------:R-:W-:Y:S01]  /*15d0*/  @P0 MOV R4, RZ ;  /* 0x000000ff00040202 */ /* 0x000fe20000000f00 */
[----:B------:R-:W-:Y:S01]  /*15e0*/  @!P0 FFMA R3, R0, 1.84467440737095516160e+19, RZ ;  /* 0x5f80000000038823 */ /* 0x000fe200000000ff */
[----:B------:R-:W-:-:S07]  /*15f0*/  @!P0 MOV R4, 0xffffffc0 ;  /* 0xffffffc000048802 */ /* 0x000fce0000000f00 */
.L_x_67:
[----:B------:R-:W-:Y:S05]  /*1600*/  BSYNC.RELIABLE B2 ;  /* 0x0000000000027941 */ /* 0x000fea0003800100 */
.L_x_66:
[----:B------:R-:W-:Y:S01]  /*1610*/  UMOV UR4, 0x42c80000 ;  /* 0x42c8000000047882 */ /* 0x000fe20000000000 */
[----:B------:R-:W-:Y:S01]  /*1620*/  IADD3 R5, PT, PT, R5, -0x7f, RZ ;  /* 0xffffff8105057810 */ /* 0x000fe20007ffe0ff */
[----:B------:R-:W-:Y:S01]  /*1630*/  UIADD3 UR4, UPT, UPT, UR4, -0x3000000, URZ ;  /* 0xfd00000004047890 */ /* 0x000fe2000fffe0ff */
[----:B------:R-:W-:Y:S02]  /*1640*/  BSSY.RECONVERGENT B2, `(.L_x_72) ;  /* 0x0000033000027945 */ /* 0x000fe40003800200 */
[----:B------:R-:W-:Y:S01]  /*1650*/  IADD3 R4, PT, PT, R4, -0x6, R5 ;  /* 0xfffffffa04047810 */ /* 0x000fe20007ffe005 */
[----:B------:R-:W-:Y:S02]  /*1660*/  IMAD R0, R5, -0x800000, R3 ;  /* 0xff80000005007824 */ /* 0x000fe400078e0203 */
[----:B------:R-:W-:-:S03]  /*1670*/  FADD.FTZ R9, -RZ, -UR4 ;  /* 0x80000004ff097e21 */ /* 0x000fc60008010100 */
[----:B------:R-:W0:Y:S02]  /*1680*/  MUFU.RCP R6, UR4 ;  /* 0x0000000400067d08 */ /* 0x000e240008001000 */
        /* <DEDUP_REMOVED lines=8> */
[----:B------:R-:W-:-:S04]  /*1710*/  LOP3.LUT R0, R0, 0xff, RZ, 0xc0, !PT ;  /* 0x000000ff00007812 */ /* 0x000fc800078ec0ff */
[----:B------:R-:W-:-:S04]  /*1720*/  IADD3 R8, PT, PT, R0, R4, RZ ;  /* 0x0000000400087210 */ /* 0x000fc80007ffe0ff */
[----:B------:R-:W-:-:S04]  /*1730*/  IADD3 R0, PT, PT, R8, -0x1, RZ ;  /* 0xffffffff08007810 */ /* 0x000fc80007ffe0ff */
        /* <DEDUP_REMOVED lines=9> */
[CCC-:B------:R-:W-:Y:S01]  /*17d0*/  FFMA.RZ R0, R11.reuse, R9.reuse, R6.reuse ;  /* 0x000000090b007223 */ /* 0x1c0fe2000000c006 */
[C---:B------:R-:W-:Y:S02]  /*17e0*/  IADD3 R5, PT, PT, R8.reuse, 0x20, RZ ;  /* 0x0000002008057810 */ /* 0x040fe40007ffe0ff */
[----:B------:R-:W-:Y:S02]  /*17f0*/  ISETP.NE.AND P2, PT, R8, RZ, PT ;  /* 0x000000ff0800720c */ /* 0x000fe40003f45270 */
[----:B------:R-:W-:Y:S01]  /*1800*/  LOP3.LUT R4, R0, 0x7fffff, RZ, 0xc0, !PT ;  /* 0x007fffff00047812 */ /* 0x000fe200078ec0ff */
[CCC-:B------:R-:W-:Y:S01]  /*1810*/  FFMA.RP R0, R11.reuse, R9.reuse, R6.reuse ;  /* 0x000000090b007223 */ /* 0x1c0fe20000008006 */
[----:B------:R-:W-:Y:S01]  /*1820*/  FFMA.RM R11, R11, R9, R6 ;  /* 0x000000090b0b7223 */ /* 0x000fe20000004006 */
[----:B------:R-:W-:Y:S02]  /*1830*/  ISETP.NE.AND P1, PT, R8, RZ, PT ;  /* 0x000000ff0800720c */ /* 0x000fe40003f25270 */
[----:B------:R-:W-:-:S02]  /*1840*/  LOP3.LUT R4, R4, 0x800000, RZ, 0xfc, !PT ;  /* 0x0080000004047812 */ /* 0x000fc400078efcff */
[----:B------:R-:W-:Y:S02]  /*1850*/  IADD3 R9, PT, PT, -R8, RZ, RZ ;  /* 0x000000ff08097210 */ /* 0x000fe40007ffe1ff */
[----:B------:R-:W-:Y:S02]  /*1860*/  SHF.L.U32 R5, R4, R5, RZ ;  /* 0x0000000504057219 */ /* 0x000fe400000006ff */
[----:B------:R-:W-:Y:S02]  /*1870*/  FSETP.NEU.FTZ.AND P0, PT, R0, R11, PT ;  /* 0x0000000b0000720b */ /* 0x000fe40003f1d000 */
[----:B------:R-:W-:Y:S02]  /*1880*/  SEL R9, R9, RZ, P2 ;  /* 0x000000ff09097207 */ /* 0x000fe40001000000 */
[----:B------:R-:W-:Y:S02]  /*1890*/  ISETP.NE.AND P1, PT, R5, RZ, P1 ;  /* 0x000000ff0500720c */ /* 0x000fe40000f25270 */
[----:B------:R-:W-:-:S02]  /*18a0*/  SHF.R.U32.HI R9, RZ, R9, R4 ;  /* 0x00000009ff097219 */ /* 0x000fc40000011604 */
[----:B------:R-:W-:Y:S02]  /*18b0*/  PLOP3.LUT P0, PT, P0, P1, PT, 0xf8, 0x8f ;  /* 0x00000000008f781c */ /* 0x000fe40000703f70 */
[----:B------:R-:W-:Y:S02]  /*18c0*/  SHF.R.U32.HI R5, RZ, 0x1, R9 ;  /* 0x00000001ff057819 */ /* 0x000fe40000011609 */
[----:B------:R-:W-:-:S04]  /*18d0*/  SEL R0, RZ, 0x1, !P0 ;  /* 0x00000001ff007807 */ /* 0x000fc80004000000 */
[----:B------:R-:W-:-:S04]  /*18e0*/  LOP3.LUT R0, R0, 0x1, R5, 0xf8, !PT ;  /* 0x0000000100007812 */ /* 0x000fc800078ef805 */
[----:B------:R-:W-:-:S04]  /*18f0*/  LOP3.LUT R0, R0, R9, RZ, 0xc0, !PT ;  /* 0x0000000900007212 */ /* 0x000fc800078ec0ff */
[----:B------:R-:W-:-:S04]  /*1900*/  IADD3 R0, PT, PT, R5, R0, RZ ;  /* 0x0000000005007210 */ /* 0x000fc80007ffe0ff */
[----:B------:R-:W-:Y:S01]  /*1910*/  LOP3.LUT R3, R0, R3, RZ, 0xfc, !PT ;  /* 0x0000000300037212 */ /* 0x000fe200078efcff */
[----:B------:R-:W-:Y:S06]  /*1920*/  BRA `(.L_x_75) ;  /* 0x0000000000107947 */ /* 0x000fec0003800000 */
.L_x_74:
[----:B------:R-:W-:-:S04]  /*1930*/  LOP3.LUT R3, R3, 0x80000000, RZ, 0xc0, !PT ;  /* 0x8000000003037812 */ /* 0x000fc800078ec0ff */
[----:B------:R-:W-:Y:S01]  /*1940*/  LOP3.LUT R3, R3, 0x7f800000, RZ, 0xfc, !PT ;  /* 0x7f80000003037812 */ /* 0x000fe200078efcff */
[----:B------:R-:W-:Y:S06]  /*1950*/  BRA `(.L_x_75) ;  /* 0x0000000000047947 */ /* 0x000fec0003800000 */
.L_x_73:
[----:B------:R-:W-:-:S07]  /*1960*/  LEA R3, R4, R3, 0x17 ;  /* 0x0000000304037211 */ /* 0x000fce00078eb8ff */
.L_x_75:
[----:B------:R-:W-:Y:S05]  /*1970*/  BSYNC.RECONVERGENT B2 ;  /* 0x0000000000027941 */ /* 0x000fea0003800200 */
.L_x_72:
[----:B------:R-:W-:Y:S05]  /*1980*/  BRA `(.L_x_76) ;  /* 0x0000000000207947 */ /* 0x000fea0003800000 */
.L_x_71:
[----:B------:R-:W-:-:S04]  /*1990*/  LOP3.LUT R3, R4, 0x80000000, R3, 0x48, !PT ;  /* 0x8000000004037812 */ /* 0x000fc800078e4803 */
[----:B------:R-:W-:Y:S01]  /*19a0*/  LOP3.LUT R3, R3, 0x7f800000, RZ, 0xfc, !PT ;  /* 0x7f80000003037812 */ /* 0x000fe200078efcff */
[----:B------:R-:W-:Y:S06]  /*19b0*/  BRA `(.L_x_76) ;  /* 0x0000000000147947 */ /* 0x000fec0003800000 */
.L_x_70:
[----:B------:R-:W-:Y:S01]  /*19c0*/  LOP3.LUT R3, R4, 0x80000000, R3, 0x48, !PT ;  /* 0x8000000004037812 */ /* 0x000fe200078e4803 */
[----:B------:R-:W-:Y:S06]  /*19d0*/  BRA `(.L_x_76) ;  /* 0x00000000000c7947 */ /* 0x000fec0003800000 */
.L_x_69:
[----:B------:R-:W0:Y:S01]  /*19e0*/  MUFU.RSQ R3, -QNAN ;  /* 0xffc0000000037908 */ /* 0x000e220000001400 */
[----:B------:R-:W-:Y:S05]  /*19f0*/  BRA `(.L_x_76) ;  /* 0x0000000000047947 */ /* 0x000fea0003800000 */
.L_x_68:
[----:B------:R-:W-:-:S07]  /*1a00*/  FADD.FTZ R3, R0, 100 ;  /* 0x42c8000000037421 */ /* 0x000fce0000010000 */
.L_x_76:
[----:B------:R-:W-:Y:S05]  /*1a10*/  BSYNC.RECONVERGENT B0 ;  /* 0x0000000000007941 */ /* 0x000fea0003800200 */
.L_x_65:
[----:B0-----:R-:W-:Y:S01]  /*1a20*/  MOV R5, R3 ;  /* 0x0000000300057202 */ /* 0x001fe20000000f00 */
[----:B------:R-:W-:-:S04]  /*1a30*/  HFMA2 R3, -RZ, RZ, 0, 0 ;  /* 0x00000000ff037431 */ /* 0x000fc800000001ff */
[----:B------:R-:W-:Y:S05]  /*1a40*/  RET.REL.NODEC R2 `(_Z16vorticity_kernelPfS_S_S_) ;  /* 0xffffffe4026c7950 */ /* 0x000fea0003c3ffff */
.L_x_77:
        /* <DEDUP_REMOVED lines=11> */
.L_x_127:


//--------------------- .text._Z15project_kernel3PfS_S_S_ --------------------------
	.section	.text._Z15project_kernel3PfS_S_S_,"ax",@progbits
	.align	128
        .global         _Z15project_kernel3PfS_S_S_
        .type           _Z15project_kernel3PfS_S_S_,@function
        .size           _Z15project_kernel3PfS_S_S_,(.L_x_133 - _Z15project_kernel3PfS_S_S_)
        .other          _Z15project_kernel3PfS_S_S_,@"STO_CUDA_ENTRY STV_DEFAULT"
_Z15project_kernel3PfS_S_S_:
.text._Z15project_kernel3PfS_S_S_:
        /* <DEDUP_REMOVED lines=23> */
[----:B------:R-:W-:-:S06]  /*0170*/  IADD3 R11, PT, PT, R7, -0x1, RZ ;  /* 0xffffffff070b7810 */ /* 0x000fcc0007ffe0ff */
[----:B------:R-:W3:Y:S01]  /*0180*/  LDC.64 R8, c[0x0][0x388] ;  /* 0x0000e200ff087b82 */ /* 0x000ee20000000a00 */
[----:B0-----:R-:W-:-:S04]  /*0190*/  IMAD.WIDE.U32 R10, R11, 0x4, R2 ;  /* 0x000000040b0a7825 */ /* 0x001fc800078e0002 */
[C---:B------:R-:W-:Y:S02]  /*01a0*/  IMAD.WIDE.U32 R4, R7.reuse, 0x4, R2 ;  /* 0x0000000407047825 */ /* 0x040fe400078e0002 */
[----:B-1----:R-:W4:Y:S02]  /*01b0*/  LDG.E R11, desc[UR4][R10.64] ;  /* 0x000000040a0b7981 */ /* 0x002f24000c1e1900 */
[C---:B--2---:R-:W-:Y:S02]  /*01c0*/  IMAD.WIDE.U32 R12, R7.reuse, 0x4, R12 ;  /* 0x00000004070c7825 */ /* 0x044fe400078e000c */
[----:B------:R-:W4:Y:S04]  /*01d0*/  LDG.E R0, desc[UR4][R4.64+0x4] ;  /* 0x0000040404007981 */ /* 0x000f28000c1e1900 */
[----:B------:R-:W2:Y:S01]  /*01e0*/  LDG.E R15, desc[UR4][R12.64] ;  /* 0x000000040c0f7981 */ /* 0x000ea2000c1e1900 */
[C---:B------:R-:W-:Y:S01]  /*01f0*/  IADD3 R19, PT, PT, R7.reuse, -0x66, RZ ;  /* 0xffffff9a07137810 */ /* 0x040fe20007ffe0ff */
[----:B---3--:R-:W-:-:S04]  /*0200*/  IMAD.WIDE.U32 R8, R7, 0x4, R8 ;  /* 0x0000000407087825 */ /* 0x008fc800078e0008 */
[----:B----4-:R-:W-:Y:S02]  /*0210*/  FADD R0, R0, -R11 ;  /* 0x8000000b00007221 */ /* 0x010fe40000000000 */
[----:B------:R-:W0:Y:S02]  /*0220*/  LDC.64 R10, c[0x0][0x390] ;  /* 0x0000e400ff0a7b82 */ /* 0x000e240000000a00 */
[----:B--2---:R-:W-:Y:S01]  /*0230*/  FFMA R17, R0, -50, R15 ;  /* 0xc248000000117823 */ /* 0x004fe2000000000f */
[----:B------:R-:W-:-:S04]  /*0240*/  IMAD.WIDE.U32 R14, R19, 0x4, R2 ;  /* 0x00000004130e7825 */ /* 0x000fc800078e0002 */
[----:B------:R-:W-:Y:S04]  /*0250*/  STG.E desc[UR4][R12.64], R17 ;  /* 0x000000110c007986 */ /* 0x000fe8000c101904 */
[----:B------:R-:W2:Y:S04]  /*0260*/  LDG.E R15, desc[UR4][R14.64] ;  /* 0x000000040e0f7981 */ /* 0x000ea8000c1e1900 */
[----:B------:R-:W2:Y:S04]  /*0270*/  LDG.E R0, desc[UR4][R4.64+0x198] ;  /* 0x0001980404007981 */ /* 0x000ea8000c1e1900 */
[----:B------:R-:W3:Y:S01]  /*0280*/  LDG.E R19, desc[UR4][R8.64] ;  /* 0x0000000408137981 */ /* 0x000ee2000c1e1900 */
[----:B------:R-:W-:-:S05]  /*0290*/  IADD3 R21, PT, PT, R7, -0x28a4, RZ ;  /* 0xffffd75c07157810 */ /* 0x000fca0007ffe0ff */
[----:B------:R-:W-:-:S04]  /*02a0*/  IMAD.WIDE.U32 R2, R21, 0x4, R2 ;  /* 0x0000000415027825 */ /* 0x000fc800078e0002 */
[----:B0-----:R-:W-:-:S04]  /*02b0*/  IMAD.WIDE.U32 R6, R7, 0x4, R10 ;  /* 0x0000000407067825 */ /* 0x001fc800078e000a */
[----:B--2---:R-:W-:-:S04]  /*02c0*/  FADD R0, R0, -R15 ;  /* 0x8000000f00007221 */ /* 0x004fc80000000000 */
[----:B---3--:R-:W-:-:S05]  /*02d0*/  FFMA R19, R0, -50, R19 ;  /* 0xc248000000137823 */ /* 0x008fca0000000013 */
[----:B------:R-:W-:Y:S04]  /*02e0*/  STG.E desc[UR4][R8.64], R19 ;  /* 0x0000001308007986 */ /* 0x000fe8000c101904 */
[----:B------:R-:W2:Y:S04]  /*02f0*/  LDG.E R0, desc[UR4][R4.64+0xa290] ;  /* 0x00a2900404007981 */ /* 0x000ea8000c1e1900 */
[----:B------:R-:W2:Y:S04]  /*0300*/  LDG.E R3, desc[UR4][R2.64] ;  /* 0x0000000402037981 */ /* 0x000ea8000c1e1900 */
[----:B------:R-:W3:Y:S01]  /*0310*/  LDG.E R11, desc[UR4][R6.64] ;  /* 0x00000004060b7981 */ /* 0x000ee2000c1e1900 */
[----:B--2---:R-:W-:-:S04]  /*0320*/  FADD R0, R0, -R3 ;  /* 0x8000000300007221 */ /* 0x004fc80000000000 */
[----:B---3--:R-:W-:-:S05]  /*0330*/  FFMA R11, R0, -50, R11 ;  /* 0xc2480000000b7823 */ /* 0x008fca000000000b */
[----:B------:R-:W-:Y:S01]  /*0340*/  STG.E desc[UR4][R6.64], R11 ;  /* 0x0000000b06007986 */ /* 0x000fe2000c101904 */
[----:B------:R-:W-:Y:S05]  /*0350*/  EXIT ;  /* 0x000000000000794d */ /* 0x000fea0003800000 */
.L_x_78:
        /* <DEDUP_REMOVED lines=10> */
.L_x_133:


//--------------------- .text._Z15project_kernel2PfS_S_S_S_ --------------------------
	.section	.text._Z15project_kernel2PfS_S_S_S_,"ax",@progbits
	.align	128
        .global         _Z15project_kernel2PfS_S_S_S_
        .type           _Z15project_kernel2PfS_S_S_S_,@function
        .size           _Z15project_kernel2PfS_S_S_S_,(.L_x_128 - _Z15project_kernel2PfS_S_S_S_)
        .other          _Z15project_kernel2PfS_S_S_S_,@"STO_CUDA_ENTRY STV_DEFAULT"
_Z15project_kernel2PfS_S_S_S_:
.text._Z15project_kernel2PfS_S_S_S_:
        /* <DEDUP_REMOVED lines=11> */
[----:B-1----:R-:W-:Y:S02]  /*00b0*/  IMAD R0, R0, UR4, R5 ;  /* 0x0000000400007c24 */ /* 0x002fe4000f8e0205 */
[----:B------:R-:W-:-:S05]  /*00c0*/  VIADD R5, R3, 0xfffffffe ;  /* 0xfffffffe03057836 */ /* 0x000fca0000000000 */
[----:B------:R-:W-:Y:S01]  /*00d0*/  VIADDMNMX.U32 R5, R0, 0xfffffffe, R5, !PT ;  /* 0xfffffffe00057846 */ /* 0x000fe20007800005 */
[----:B--2---:R-:W-:-:S05]  /*00e0*/  IMAD R2, R4, UR6, R7 ;  /* 0x0000000604027c24 */ /* 0x004fca000f8e0207 */
[----:B------:R-:W-:-:S04]  /*00f0*/  VIADDMNMX.U32 R5, R2, 0xfffffffe, R5, !PT ;  /* 0xfffffffe02057846 */ /* 0x000fc80007800005 */
[----:B------:R-:W-:-:S13]  /*0100*/  ISETP.GT.U32.AND P0, PT, R5, 0x61, PT ;  /* 0x000000610500780c */ /* 0x000fda0003f04070 */
[----:B------:R-:W-:Y:S05]  /*0110*/  @P0 EXIT ;  /* 0x000000000000094d */ /* 0x000fea0003800000 */
[----:B------:R-:W0:Y:S01]  /*0120*/  LDC.64 R6, c[0x0][0x3a0] ;  /* 0x0000e800ff067b82 */ /* 0x000e220000000a00 */
[----:B------:R-:W1:Y:S01]  /*0130*/  LDCU.64 UR6, c[0x0][0x358] ;  /* 0x00006b00ff0677ac */ /* 0x000e620008000a00 */
[----:B------:R-:W-:-:S04]  /*0140*/  IMAD R3, R3, 0x66, R0 ;  /* 0x0000006603037824 */ /* 0x000fc800078e0200 */
[----:B------:R-:W-:Y:S02]  /*0150*/  IMAD R13, R2, 0x28a4, R3 ;  /* 0x000028a4020d7824 */ /* 0x000fe400078e0203 */
[----:B------:R-:W2:Y:S02]  /*0160*/  LDC.64 R4, c[0x0][0x398] ;  /* 0x0000e600ff047b82 */ /* 0x000ea40000000a00 */
[C---:B------:R-:W-:Y:S01]  /*0170*/  VIADD R9, R13.reuse, 0xffffffff ;  /* 0xffffffff0d097836 */ /* 0x040fe20000000000 */
[C---:B------:R-:W-:Y:S01]  /*0180*/  IADD3 R11, PT, PT, R13.reuse, -0x66, RZ ;  /* 0xffffff9a0d0b7810 */ /* 0x040fe20007ffe0ff */
[C---:B------:R-:W-:Y:S02]  /*0190*/  VIADD R17, R13.reuse, 0xffffd75c ;  /* 0xffffd75c0d117836 */ /* 0x040fe40000000000 */
[----:B0-----:R-:W-:-:S06]  /*01a0*/  IMAD.WIDE.U32 R6, R13, 0x4, R6 ;  /* 0x000000040d067825 */ /* 0x001fcc00078e0006 */
[----:B-1----:R-:W3:Y:S01]  /*01b0*/  LDG.E R6, desc[UR6][R6.64] ;  /* 0x0000000606067981 */ /* 0x002ee2000c1e1900 */
[----:B--2---:R-:W-:-:S04]  /*01c0*/  IMAD.WIDE.U32 R8, R9, 0x4, R4 ;  /* 0x0000000409087825 */ /* 0x004fc800078e0004 */
[--C-:B------:R-:W-:Y:S02]  /*01d0*/  IMAD.WIDE.U32 R2, R13, 0x4, R4.reuse ;  /* 0x000000040d027825 */ /* 0x100fe400078e0004 */
[----:B------:R0:W3:Y:S02]  /*01e0*/  LDG.E R9, desc[UR6][R8.64] ;  /* 0x0000000608097981 */ /* 0x0000e4000c1e1900 */
[--C-:B------:R-:W-:Y:S02]  /*01f0*/  IMAD.WIDE.U32 R10, R11, 0x4, R4.reuse ;  /* 0x000000040b0a7825 */ /* 0x100fe400078e0004 */
[----:B------:R-:W2:Y:S02]  /*0200*/  LDG.E R15, desc[UR6][R2.64+0x4] ;  /* 0x00000406020f7981 */ /* 0x000ea4000c1e1900 */
[----:B------:R-:W-:Y:S02]  /*0210*/  IMAD.WIDE.U32 R4, R17, 0x4, R4 ;  /* 0x0000000411047825 */ /* 0x000fe400078e0004 */
[----:B------:R-:W4:Y:S04]  /*0220*/  LDG.E R11, desc[UR6][R10.64] ;  /* 0x000000060a0b7981 */ /* 0x000f28000c1e1900 */
[----:B------:R-:W5:Y:S04]  /*0230*/  LDG.E R13, desc[UR6][R2.64+0x198] ;  /* 0x00019806020d7981 */ /* 0x000f68000c1e1900 */
[----:B------:R-:W5:Y:S04]  /*0240*/  LDG.E R5, desc[UR6][R4.64] ;  /* 0x0000000604057981 */ /* 0x000f68000c1e1900 */
[----:B------:R-:W5:Y:S01]  /*0250*/  LDG.E R17, desc[UR6][R2.64+0xa290] ;  /* 0x00a2900602117981 */ /* 0x000f62000c1e1900 */
[----:B0-----:R-:W-:-:S02]  /*0260*/  HFMA2 R8, -RZ, RZ, 2.375, 0 ;  /* 0x40c00000ff087431 */ /* 0x001fc400000001ff */
[----:B------:R-:W-:Y:S01]  /*0270*/  IMAD.MOV.U32 R7, RZ, RZ, 0x3e2aaaab ;  /* 0x3e2aaaabff077424 */ /* 0x000fe200078e00ff */
[----:B------:R-:W-:Y:S01]  /*0280*/  BSSY.RECONVERGENT B1, `(.L_x_79) ;  /* 0x0000011000017945 */ /* 0x000fe20003800200 */
[----:B---3--:R-:W-:-:S04]  /*0290*/  FADD R6, R6, R9 ;  /* 0x0000000906067221 */ /* 0x008fc80000000000 */
[----:B--2---:R-:W-:-:S04]  /*02a0*/  FADD R6, R6, R15 ;  /* 0x0000000f06067221 */ /* 0x004fc80000000000 */
[----:B----4-:R-:W-:-:S04]  /*02b0*/  FADD R6, R6, R11 ;  /* 0x0000000b06067221 */ /* 0x010fc80000000000 */
[----:B-----5:R-:W-:-:S04]  /*02c0*/  FADD R6, R6, R13 ;  /* 0x0000000d06067221 */ /* 0x020fc80000000000 */
[----:B------:R-:W-:-:S04]  /*02d0*/  FADD R0, R6, R5 ;  /* 0x0000000506007221 */ /* 0x000fc80000000000 */
[----:B------:R-:W-:Y:S01]  /*02e0*/  FADD R0, R0, R17 ;  /* 0x0000001100007221 */ /* 0x000fe20000000000 */
[----:B------:R-:W-:-:S03]  /*02f0*/  FFMA R6, R7, -R8, 1 ;  /* 0x3f80000007067423 */ /* 0x000fc60000000808 */
[----:B------:R-:W0:Y:S01]  /*0300*/  FCHK P0, R0, 6 ;  /* 0x40c0000000007902 */ /* 0x000e220000000000 */
[----:B------:R-:W-:-:S04]  /*0310*/  FFMA R5, R6, R7, 0.16666667163372039795 ;  /* 0x3e2aaaab06057423 */ /* 0x000fc80000000007 */
[----:B------:R-:W-:-:S04]  /*0320*/  FFMA R4, R0, R5, RZ ;  /* 0x0000000500047223 */ /* 0x000fc800000000ff */
[----:B------:R-:W-:-:S04]  /*0330*/  FFMA R6, R4, -6, R0 ;  /* 0xc0c0000004067823 */ /* 0x000fc80000000000 */
[----:B------:R-:W-:Y:S01]  /*0340*/  FFMA R5, R5, R6, R4 ;  /* 0x0000000605057223 */ /* 0x000fe20000000004 */
[----:B0-----:R-:W-:Y:S06]  /*0350*/  @!P0 BRA `(.L_x_80) ;  /* 0x00000000000c8947 */ /* 0x001fec0003800000 */
[----:B------:R-:W-:-:S07]  /*0360*/  MOV R4, 0x380 ;  /* 0x0000038000047802 */ /* 0x000fce0000000f00 */
[----:B------:R-:W-:Y:S05]  /*0370*/  CALL.REL.NOINC `($__internal_4_$__cuda_sm3x_div_rn_noftz_f32_slowpath) ;  /* 0x0000000000107944 */ /* 0x000fea0003c00000 */
[----:B------:R-:W-:-:S07]  /*0380*/  IMAD.MOV.U32 R5, RZ, RZ, R6 ;  /* 0x000000ffff057224 */ /* 0x000fce00078e0006 */
.L_x_80:
[----:B------:R-:W-:Y:S05]  /*0390*/  BSYNC.RECONVERGENT B1 ;  /* 0x0000000000017941 */ /* 0x000fea0003800200 */
.L_x_79:
[----:B------:R-:W-:Y:S01]  /*03a0*/  STG.E desc[UR6][R2.64], R5 ;  /* 0x0000000502007986 */ /* 0x000fe2000c101906 */
[----:B------:R-:W-:Y:S05]  /*03b0*/  EXIT ;  /* 0x000000000000794d */ /* 0x000fea0003800000 */
        .weak           $__internal_4_$__cuda_sm3x_div_rn_noftz_f32_slowpath
        .type           $__internal_4_$__cuda_sm3x_div_rn_noftz_f32_slowpath,@function
        .size           $__internal_4_$__cuda_sm3x_div_rn_noftz_f32_slowpath,(.L_x_128 - $__internal_4_$__cuda_sm3x_div_rn_noftz_f32_slowpath)
$__internal_4_$__cuda_sm3x_div_rn_noftz_f32_slowpath:
[----:B------:R-:W-:Y:S01]  /*03c0*/  SHF.R.U32.HI R5, RZ, 0x17, R0 ;  /* 0x00000017ff057819 */ /* 0x000fe20000011600 */
[----:B------:R-:W-:Y:S04]  /*03d0*/  BSSY.RECONVERGENT B0, `(.L_x_81) ;  /* 0x000005c000007945 */ /* 0x000fe80003800200 */
[----:B------:R-:W-:Y:S01]  /*03e0*/  BSSY.RELIABLE B2, `(.L_x_82) ;  /* 0x000001a000027945 */ /* 0x000fe20003800100 */
[----:B------:R-:W-:Y:S02]  /*03f0*/  MOV R6, R0 ;  /* 0x0000000000067202 */ /* 0x000fe40000000f00 */
[----:B------:R-:W-:-:S05]  /*0400*/  LOP3.LUT R5, R5, 0xff, RZ, 0xc0, !PT ;  /* 0x000000ff05057812 */ /* 0x000fca00078ec0ff */
[----:B------:R-:W-:-:S05]  /*0410*/  VIADD R8, R5, 0xffffffff ;  /* 0xffffffff05087836 */ /* 0x000fca0000000000 */
[----:B------:R-:W-:-:S13]  /*0420*/  ISETP.GT.U32.OR P0, PT, R8, 0xfd, !PT ;  /* 0x000000fd0800780c */ /* 0x000fda0007f04470 */
[----:B------:R-:W-:Y:S01]  /*0430*/  @!P0 IMAD.MOV.U32 R7, RZ, RZ, RZ ;  /* 0x000000ffff078224 */ /* 0x000fe200078e00ff */
[----:B------:R-:W-:Y:S06]  /*0440*/  @!P0 BRA `(.L_x_83) ;  /* 0x00000000004c8947 */ /* 0x000fec0003800000 */
[----:B------:R-:W-:-:S13]  /*0450*/  FSETP.GTU.FTZ.AND P0, PT, |R0|, +INF , PT ;  /* 0x7f8000000000780b */ /* 0x000fda0003f1c200 */
[----:B------:R-:W-:Y:S05]  /*0460*/  @P0 BREAK.RELIABLE B2 ;  /* 0x0000000000020942 */ /* 0x000fea0003800100 */
[----:B------:R-:W-:Y:S05]  /*0470*/  @P0 BRA `(.L_x_84) ;  /* 0x0000000400400947 */ /* 0x000fea0003800000 */
[----:B------:R-:W-:-:S05]  /*0480*/  IMAD.MOV.U32 R7, RZ, RZ, 0x40c00000 ;  /* 0x40c00000ff077424 */ /* 0x000fca00078e00ff */
        /* <DEDUP_REMOVED lines=14> */
[----:B------:R-:W-:-:S07]  /*0570*/  @!P0 IMAD.MOV.U32 R7, RZ, RZ, -0x40 ;  /* 0xffffffc0ff078424 */ /* 0x000fce00078e00ff */
.L_x_83:
[----:B------:R-:W-:Y:S05]  /*0580*/  BSYNC.RELIABLE B2 ;  /* 0x0000000000027941 */ /* 0x000fea0003800100 */
.L_x_82:
[----:B------:R-:W-:Y:S01]  /*0590*/  UMOV UR4, 0x40c00000 ;  /* 0x40c0000000047882 */ /* 0x000fe20000000000 */
[----:B------:R-:W-:Y:S01]  /*05a0*/  VIADD R5, R5, 0xffffff81 ;  /* 0xffffff8105057836 */ /* 0x000fe20000000000 */
[----:B------:R-:W-:Y:S01]  /*05b0*/  UIADD3 UR4, UPT, UPT, UR4, -0x1000000, URZ ;  /* 0xff00000004047890 */ /* 0x000fe2000fffe0ff */
[----:B------:R-:W-:Y:S02]  /*05c0*/  BSSY.RECONVERGENT B2, `(.L_x_88) ;  /* 0x0000033000027945 */ /* 0x000fe40003800200 */
[----:B------:R-:W-:Y:S01]  /*05d0*/  IMAD R0, R5, -0x800000, R6 ;  /* 0xff80000005007824 */ /* 0x000fe200078e0206 */
[----:B------:R-:W-:Y:S02]  /*05e0*/  IADD3 R7, PT, PT, R7, -0x2, R5 ;  /* 0xfffffffe07077810 */ /* 0x000fe40007ffe005 */
        /* <DEDUP_REMOVED lines=11> */
[----:B------:R-:W-:-:S05]  /*06a0*/  IADD3 R10, PT, PT, R0, R7, RZ ;  /* 0x00000007000a7210 */ /* 0x000fca0007ffe0ff */
        /* <DEDUP_REMOVED lines=10> */
[CC--:B------:R-:W-:Y:S01]  /*0750*/  FFMA.RZ R0, R11.reuse, R9.reuse, R8 ;  /* 0x000000090b007223 */ /* 0x0c0fe2000000c008 */
[----:B------:R-:W-:Y:S01]  /*0760*/  IMAD.MOV R7, RZ, RZ, -R10 ;  /* 0x000000ffff077224 */ /* 0x000fe200078e0a0a */
[C---:B------:R-:W-:Y:S02]  /*0770*/  ISETP.NE.AND P2, PT, R10.reuse, RZ, PT ;  /* 0x000000ff0a00720c */ /* 0x040fe40003f45270 */
[----:B------:R-:W-:Y:S02]  /*0780*/  ISETP.NE.AND P1, PT, R10, RZ, PT ;  /* 0x000000ff0a00720c */ /* 0x000fe40003f25270 */
[----:B------:R-:W-:Y:S01]  /*0790*/  LOP3.LUT R5, R0, 0x7fffff, RZ, 0xc0, !PT ;  /* 0x007fffff00057812 */ /* 0x000fe200078ec0ff */
[CCC-:B------:R-:W-:Y:S01]  /*07a0*/  FFMA.RP R0, R11.reuse, R9.reuse, R8.reuse ;  /* 0x000000090b007223 */ /* 0x1c0fe20000008008 */
[----:B------:R-:W-:Y:S01]  /*07b0*/  FFMA.RM R11, R11, R9, R8 ;  /* 0x000000090b0b7223 */ /* 0x000fe20000004008 */
[----:B------:R-:W-:Y:S02]  /*07c0*/  IADD3 R8, PT, PT, R10, 0x20, RZ ;  /* 0x000000200a087810 */ /* 0x000fe40007ffe0ff */
[----:B------:R-:W-:-:S02]  /*07d0*/  LOP3.LUT R5, R5, 0x800000, RZ, 0xfc, !PT ;  /* 0x0080000005057812 */ /* 0x000fc400078efcff */
        /* <DEDUP_REMOVED lines=9> */
[----:B------:R-:W-:-:S04]  /*0870*/  LOP3.LUT R5, R5, R0, RZ, 0xc0, !PT ;  /* 0x0000000005057212 */ /* 0x000fc800078ec0ff */
[----:B------:R-:W-:-:S04]  /*0880*/  IADD3 R5, PT, PT, R8, R5, RZ ;  /* 0x0000000508057210 */ /* 0x000fc80007ffe0ff */
[----:B------:R-:W-:Y:S01]  /*0890*/  LOP3.LUT R6, R5, R6, RZ, 0xfc, !PT ;  /* 0x0000000605067212 */ /* 0x000fe200078efcff */
[----:B------:R-:W-:Y:S06]  /*08a0*/  BRA `(.L_x_91) ;  /* 0x0000000000107947 */ /* 0x000fec0003800000 */
.L_x_90:
[----:B------:R-:W-:-:S04]  /*08b0*/  LOP3.LUT R6, R6, 0x80000000, RZ, 0xc0, !PT ;  /* 0x8000000006067812 */ /* 0x000fc800078ec0ff */
[----:B------:R-:W-:Y:S01]  /*08c0*/  LOP3.LUT R6, R6, 0x7f800000, RZ, 0xfc, !PT ;  /* 0x7f80000006067812 */ /* 0x000fe200078efcff */
[----:B------:R-:W-:Y:S06]  /*08d0*/  BRA `(.L_x_91) ;  /* 0x0000000000047947 */ /* 0x000fec0003800000 */
.L_x_89:
[----:B------:R-:W-:-:S07]  /*08e0*/  IMAD R6, R7, 0x800000, R6 ;  /* 0x0080000007067824 */ /* 0x000fce00078e0206 */
.L_x_91:
[----:B------:R-:W-:Y:S05]  /*08f0*/  BSYNC.RECONVERGENT B2 ;  /* 0x0000000000027941 */ /* 0x000fea0003800200 */
.L_x_88:
[----:B------:R-:W-:Y:S05]  /*0900*/  BRA `(.L_x_92) ;  /* 0x0000000000207947 */ /* 0x000fea0003800000 */
.L_x_87:
[----:B------:R-:W-:-:S04]  /*0910*/  LOP3.LUT R6, R7, 0x80000000, R6, 0x48, !PT ;  /* 0x8000000007067812 */ /* 0x000fc800078e4806 */
[----:B------:R-:W-:Y:S01]  /*0920*/  LOP3.LUT R6, R6, 0x7f800000, RZ, 0xfc, !PT ;  /* 0x7f80000006067812 */ /* 0x000fe200078efcff */
[----:B------:R-:W-:Y:S06]  /*0930*/  BRA `(.L_x_92) ;  /* 0x0000000000147947 */ /* 0x000fec0003800000 */
.L_x_86:
[----:B------:R-:W-:Y:S01]  /*0940*/  LOP3.LUT R6, R7, 0x80000000, R6, 0x48, !PT ;  /* 0x8000000007067812 */ /* 0x000fe200078e4806 */
[----:B------:R-:W-:Y:S06]  /*0950*/  BRA `(.L_x_92) ;  /* 0x00000000000c7947 */ /* 0x000fec0003800000 */
.L_x_85:
[----:B------:R-:W0:Y:S01]  /*0960*/  MUFU.RSQ R6, -QNAN ;  /* 0xffc0000000067908 */ /* 0x000e220000001400 */
[----:B------:R-:W-:Y:S05]  /*0970*/  BRA `(.L_x_92) ;  /* 0x0000000000047947 */ /* 0x000fea0003800000 */
.L_x_84:
[----:B------:R-:W-:-:S07]  /*0980*/  FADD.FTZ R6, R0, 6 ;  /* 0x40c0000000067421 */ /* 0x000fce0000010000 */
.L_x_92:
[----:B------:R-:W-:Y:S05]  /*0990*/  BSYNC.RECONVERGENT B0 ;  /* 0x0000000000007941 */ /* 0x000fea0003800200 */
.L_x_81:
[----:B------:R-:W-:-:S04]  /*09a0*/  HFMA2 R5, -RZ, RZ, 0, 0 ;  /* 0x00000000ff057431 */ /* 0x000fc800000001ff */
[----:B0-----:R-:W-:Y:S05]  /*09b0*/  RET.REL.NODEC R4 `(_Z15project_kernel2PfS_S_S_S_) ;  /* 0xfffffff404907950 */ /* 0x001fea0003c3ffff */
.L_x_93:
        /* <DEDUP_REMOVED lines=12> */
.L_x_128:


//--------------------- .text._Z15project_kernel1PfS_S_S_S_ --------------------------
	.section	.text._Z15project_kernel1PfS_S_S_S_,"ax",@progbits
	.align	128
        .global         _Z15project_kernel1PfS_S_S_S_
        .type           _Z15project_kernel1PfS_S_S_S_,@function
        .size           _Z15project_kernel1PfS_S_S_S_,(.L_x_129 - _Z15project_kernel1PfS_S_S_S_)
        .other          _Z15project_kernel1PfS_S_S_S_,@"STO_CUDA_ENTRY STV_DEFAULT"
_Z15project_kernel1PfS_S_S_S_:
.text._Z15project_kernel1PfS_S_S_S_:
        /* <DEDUP_REMOVED lines=23> */
[----:B------:R-:W-:-:S06]  /*0170*/  VIADD R3, R2, 0xffffffff ;  /* 0xffffffff02037836 */ /* 0x000fcc0000000000 */
[----:B------:R-:W3:Y:S01]  /*0180*/  LDC.64 R4, c[0x0][0x390] ;  /* 0x0000e400ff047b82 */ /* 0x000ee20000000a00 */
[----:B0-----:R-:W-:-:S04]  /*0190*/  IMAD.WIDE.U32 R8, R2, 0x4, R10 ;  /* 0x0000000402087825 */ /* 0x001fc800078e000a */
[----:B------:R-:W-:Y:S01]  /*01a0*/  IMAD.WIDE.U32 R10, R3, 0x4, R10 ;  /* 0x00000004030a7825 */ /* 0x000fe200078e000a */
[C---:B------:R-:W-:Y:S01]  /*01b0*/  IADD3 R3, PT, PT, R2.reuse, -0x66, RZ ;  /* 0xffffff9a02037810 */ /* 0x040fe20007ffe0ff */
[----:B-1----:R-:W4:Y:S02]  /*01c0*/  LDG.E R8, desc[UR6][R8.64+0x4] ;  /* 0x0000040608087981 */ /* 0x002f24000c1e1900 */
[C-C-:B--2---:R-:W-:Y:S02]  /*01d0*/  IMAD.WIDE.U32 R12, R2.reuse, 0x4, R6.reuse ;  /* 0x00000004020c7825 */ /* 0x144fe400078e0006 */
[----:B------:R0:W4:Y:S02]  /*01e0*/  LDG.E R11, desc[UR6][R10.64] ;  /* 0x000000060a0b7981 */ /* 0x000124000c1e1900 */
[----:B------:R-:W-:Y:S02]  /*01f0*/  IMAD.WIDE.U32 R6, R3, 0x4, R6 ;  /* 0x0000000403067825 */ /* 0x000fe400078e0006 */
[----:B------:R-:W2:Y:S02]  /*0200*/  LDG.E R13, desc[UR6][R12.64+0x198] ;  /* 0x000198060c0d7981 */ /* 0x000ea4000c1e1900 */
[----:B---3--:R-:W-:-:S02]  /*0210*/  IMAD.WIDE.U32 R14, R2, 0x4, R4 ;  /* 0x00000004020e7825 */ /* 0x008fc400078e0004 */
[----:B------:R-:W3:Y:S02]  /*0220*/  LDG.E R7, desc[UR6][R6.64] ;  /* 0x0000000606077981 */ /* 0x000ee4000c1e1900 */
[----:B------:R-:W-:Y:S02]  /*0230*/  VIADD R3, R2, 0xffffd75c ;  /* 0xffffd75c02037836 */ /* 0x000fe40000000000 */
[----:B------:R-:W5:Y:S02]  /*0240*/  LDG.E R15, desc[UR6][R14.64+0xa290] ;  /* 0x00a290060e0f7981 */ /* 0x000f64000c1e1900 */
[----:B------:R-:W-:-:S06]  /*0250*/  IMAD.WIDE.U32 R4, R3, 0x4, R4 ;  /* 0x0000000403047825 */ /* 0x000fcc00078e0004 */
[----:B------:R-:W5:Y:S01]  /*0260*/  LDG.E R5, desc[UR6][R4.64] ;  /* 0x0000000604057981 */ /* 0x000f62000c1e1900 */
[----:B0-----:R-:W-:Y:S02]  /*0270*/  HFMA2 R10, -RZ, RZ, 1.0341796875, -112.625 ;  /* 0x3c23d70aff0a7431 */ /* 0x001fe400000001ff */
[----:B------:R-:W-:-:S04]  /*0280*/  IMAD.MOV.U32 R3, RZ, RZ, 0x42c80000 ;  /* 0x42c80000ff037424 */ /* 0x000fc800078e00ff */
[----:B------:R-:W-:-:S04]  /*0290*/  FFMA R3, R10, -R3, 1 ;  /* 0x3f8000000a037423 */ /* 0x000fc80000000803 */
[----:B------:R-:W-:Y:S01]  /*02a0*/  FFMA R3, R3, R10, 0.0099999997764825820923 ;  /* 0x3c23d70a03037423 */ /* 0x000fe2000000000a */
[----:B------:R-:W-:Y:S01]  /*02b0*/  BSSY.RECONVERGENT B1, `(.L_x_94) ;  /* 0x000000e000017945 */ /* 0x000fe20003800200 */
[----:B----4-:R-:W-:-:S04]  /*02c0*/  FADD R8, R8, -R11 ;  /* 0x8000000b08087221 */ /* 0x010fc80000000000 */
[----:B--2---:R-:W-:-:S04]  /*02d0*/  FADD R8, R8, R13 ;  /* 0x0000000d08087221 */ /* 0x004fc80000000000 */
[----:B---3--:R-:W-:-:S04]  /*02e0*/  FADD R8, R8, -R7 ;  /* 0x8000000708087221 */ /* 0x008fc80000000000 */
[----:B-----5:R-:W-:-:S04]  /*02f0*/  FADD R8, R8, R15 ;  /* 0x0000000f08087221 */ /* 0x020fc80000000000 */
[----:B------:R-:W-:-:S04]  /*0300*/  FADD R0, R8, -R5 ;  /* 0x8000000508007221 */ /* 0x000fc80000000000 */
[----:B------:R-:W-:-:S04]  /*0310*/  FMUL R0, R0, -0.5 ;  /* 0xbf00000000007820 */ /* 0x000fc80000400000 */
[----:B------:R-:W0:Y:S01]  /*0320*/  FCHK P0, R0, 100 ;  /* 0x42c8000000007902 */ /* 0x000e220000000000 */
[----:B------:R-:W-:-:S04]  /*0330*/  FFMA R4, R0, R3, RZ ;  /* 0x0000000300047223 */ /* 0x000fc800000000ff */
[----:B------:R-:W-:-:S04]  /*0340*/  FFMA R5, R4, -100, R0 ;  /* 0xc2c8000004057823 */ /* 0x000fc80000000000 */
[----:B------:R-:W-:Y:S01]  /*0350*/  FFMA R9, R3, R5, R4 ;  /* 0x0000000503097223 */ /* 0x000fe20000000004 */
[----:B0-----:R-:W-:Y:S06]  /*0360*/  @!P0 BRA `(.L_x_95) ;  /* 0x0000000000088947 */ /* 0x001fec0003800000 */
[----:B------:R-:W-:-:S07]  /*0370*/  MOV R4, 0x390 ;  /* 0x0000039000047802 */ /* 0x000fce0000000f00 */
[----:B------:R-:W-:Y:S05]  /*0380*/  CALL.REL.NOINC `($__internal_5_$__cuda_sm3x_div_rn_noftz_f32_slowpath) ;  /* 0x0000000000207944 */ /* 0x000fea0003c00000 */
.L_x_95:
[----:B------:R-:W-:Y:S05]  /*0390*/  BSYNC.RECONVERGENT B1 ;  /* 0x0000000000017941 */ /* 0x000fea0003800200 */
.L_x_94:
[----:B------:R-:W0:Y:S08]  /*03a0*/  LDC.64 R4, c[0x0][0x3a0] ;  /* 0x0000e800ff047b82 */ /* 0x000e300000000a00 */
[----:B------:R-:W1:Y:S01]  /*03b0*/  LDC.64 R6, c[0x0][0x398] ;  /* 0x0000e600ff067b82 */ /* 0x000e620000000a00 */
[----:B0-----:R-:W-:-:S05]  /*03c0*/  IMAD.WIDE.U32 R4, R2, 0x4, R4 ;  /* 0x0000000402047825 */ /* 0x001fca00078e0004 */
[----:B------:R-:W-:Y:S01]  /*03d0*/  STG.E desc[UR6][R4.64], R9 ;  /* 0x0000000904007986 */ /* 0x000fe2000c101906 */
[----:B-1----:R-:W-:-:S05]  /*03e0*/  IMAD.WIDE.U32 R2, R2, 0x4, R6 ;  /* 0x0000000402027825 */ /* 0x002fca00078e0006 */
[----:B------:R-:W-:Y:S01]  /*03f0*/  STG.E desc[UR6][R2.64], RZ ;  /* 0x000000ff02007986 */ /* 0x000fe2000c101906 */
[----:B------:R-:W-:Y:S05]  /*0400*/  EXIT ;  /* 0x000000000000794d */ /* 0x000fea0003800000 */
        .weak           $__internal_5_$__cuda_sm3x_div_rn_noftz_f32_slowpath
        .type           $__internal_5_$__cuda_sm3x_div_rn_noftz_f32_slowpath,@function
        .size           $__internal_5_$__cuda_sm3x_div_rn_noftz_f32_slowpath,(.L_x_129 - $__internal_5_$__cuda_sm3x_div_rn_noftz_f32_slowpath)
$__internal_5_$__cuda_sm3x_div_rn_noftz_f32_slowpath:
[--C-:B------:R-:W-:Y:S01]  /*0410*/  SHF.R.U32.HI R3, RZ, 0x17, R0.reuse ;  /* 0x00000017ff037819 */ /* 0x100fe20000011600 */
[----:B------:R-:W-:Y:S04]  /*0420*/  BSSY.RECONVERGENT B0, `(.L_x_96) ;  /* 0x000005c000007945 */ /* 0x000fe80003800200 */
[----:B------:R-:W-:Y:S01]  /*0430*/  BSSY.RELIABLE B2, `(.L_x_97) ;  /* 0x000001a000027945 */ /* 0x000fe20003800100 */
[----:B------:R-:W-:Y:S01]  /*0440*/  IMAD.MOV.U32 R5, RZ, RZ, R0 ;  /* 0x000000ffff057224 */ /* 0x000fe200078e0000 */
[----:B------:R-:W-:-:S04]  /*0450*/  LOP3.LUT R3, R3, 0xff, RZ, 0xc0, !PT ;  /* 0x000000ff03037812 */ /* 0x000fc800078ec0ff */
[----:B------:R-:W-:-:S04]  /*0460*/  IADD3 R7, PT, PT, R3, -0x1, RZ ;  /* 0xffffffff03077810 */ /* 0x000fc80007ffe0ff */
[----:B------:R-:W-:-:S13]  /*0470*/  ISETP.GT.U32.OR P0, PT, R7, 0xfd, !PT ;  /* 0x000000fd0700780c */ /* 0x000fda0007f04470 */
[----:B------:R-:W-:Y:S01]  /*0480*/  @!P0 MOV R6, RZ ;  /* 0x000000ff00068202 */ /* 0x000fe20000000f00 */
        /* <DEDUP_REMOVED lines=20> */
.L_x_98:
[----:B------:R-:W-:Y:S05]  /*05d0*/  BSYNC.RELIABLE B2 ;  /* 0x0000000000027941 */ /* 0x000fea0003800100 */
.L_x_97:
        /* <DEDUP_REMOVED lines=17> */
[----:B------:R-:W-:-:S05]  /*06f0*/  IMAD.IADD R10, R0, 0x1, R6 ;  /* 0x00000001000a7824 */ /* 0x000fca00078e0206 */
        /* <DEDUP_REMOVED lines=11> */
[C---:B------:R-:W-:Y:S01]  /*07b0*/  VIADD R6, R10.reuse, 0x20 ;  /* 0x000000200a067836 */ /* 0x040fe20000000000 */
[C---:B------:R-:W-:Y:S02]  /*07c0*/  ISETP.NE.AND P2, PT, R10.reuse, RZ, PT ;  /* 0x000000ff0a00720c */ /* 0x040fe40003f45270 */
[----:B------:R-:W-:Y:S02]  /*07d0*/  ISETP.NE.AND P1, PT, R10, RZ, PT ;  /* 0x000000ff0a00720c */ /* 0x000fe40003f25270 */
[----:B------:R-:W-:Y:S01]  /*07e0*/  LOP3.LUT R3, R0, 0x7fffff, RZ, 0xc0, !PT ;  /* 0x007fffff00037812 */ /* 0x000fe200078ec0ff */
[CCC-:B------:R-:W-:Y:S01]  /*07f0*/  FFMA.RP R0, R7.reuse, R9.reuse, R8.reuse ;  /* 0x0000000907007223 */ /* 0x1c0fe20000008008 */
[----:B------:R-:W-:Y:S01]  /*0800*/  FFMA.RM R7, R7, R9, R8 ;  /* 0x0000000907077223 */ /* 0x000fe20000004008 */
[----:B------:R-:W-:Y:S02]  /*0810*/  IADD3 R8, PT, PT, -R10, RZ, RZ ;  /* 0x000000ff0a087210 */ /* 0x000fe40007ffe1ff */
        /* <DEDUP_REMOVED lines=14> */
.L_x_105:
[----:B------:R-:W-:-:S04]  /*0900*/  LOP3.LUT R5, R5, 0x80000000, RZ, 0xc0, !PT ;  /* 0x8000000005057812 */ /* 0x000fc800078ec0ff */
[----:B------:R-:W-:Y:S01]  /*0910*/  LOP3.LUT R5, R5, 0x7f800000, RZ, 0xfc, !PT ;  /* 0x7f80000005057812 */ /* 0x000fe200078efcff */
[----:B------:R-:W-:Y:S06]  /*0920*/  BRA `(.L_x_106) ;  /* 0x0000000000047947 */ /* 0x000fec0003800000 */
.L_x_104:
[----:B------:R-:W-:-:S07]  /*0930*/  LEA R5, R6, R5, 0x17 ;  /* 0x0000000506057211 */ /* 0x000fce00078eb8ff */
.L_x_106:
[----:B------:R-:W-:Y:S05]  /*0940*/  BSYNC.RECONVERGENT B2 ;  /* 0x0000000000027941 */ /* 0x000fea0003800200 */
.L_x_103:
[----:B------:R-:W-:Y:S05]  /*0950*/  BRA `(.L_x_107) ;  /* 0x0000000000207947 */ /* 0x000fea0003800000 */
.L_x_102:
[----:B------:R-:W-:-:S04]  /*0960*/  LOP3.LUT R5, R6, 0x80000000, R5, 0x48, !PT ;  /* 0x8000000006057812 */ /* 0x000fc800078e4805 */
[----:B------:R-:W-:Y:S01]  /*0970*/  LOP3.LUT R5, R5, 0x7f800000, RZ, 0xfc, !PT ;  /* 0x7f80000005057812 */ /* 0x000fe200078efcff */
[----:B------:R-:W-:Y:S06]  /*0980*/  BRA `(.L_x_107) ;  /* 0x0000000000147947 */ /* 0x000fec0003800000 */
.L_x_101:
[----:B------:R-:W-:Y:S01]  /*0990*/  LOP3.LUT R5, R6, 0x80000000, R5, 0x48, !PT ;  /* 0x8000000006057812 */ /* 0x000fe200078e4805 */
[----:B------:R-:W-:Y:S06]  /*09a0*/  BRA `(.L_x_107) ;  /* 0x00000000000c7947 */ /* 0x000fec0003800000 */
.L_x_100:
[----:B------:R-:W0:Y:S01]  /*09b0*/  MUFU.RSQ R5, -QNAN ;  /* 0xffc0000000057908 */ /* 0x000e220000001400 */
[----:B------:R-:W-:Y:S05]  /*09c0*/  BRA `(.L_x_107) ;  /* 0x0000000000047947 */ /* 0x000fea0003800000 */
.L_x_99:
[----:B------:R-:W-:-:S07]  /*09d0*/  FADD.FTZ R5, R0, 100 ;  /* 0x42c8000000057421 */ /* 0x000fce0000010000 */
.L_x_107:
[----:B------:R-:W-:Y:S05]  /*09e0*/  BSYNC.RECONVERGENT B0 ;  /* 0x0000000000007941 */ /* 0x000fea0003800200 */
.L_x_96:
[----:B0-----:R-:W-:Y:S02]  /*09f0*/  IMAD.MOV.U32 R9, RZ, RZ, R5 ;  /* 0x000000ffff097224 */ /* 0x001fe400078e0005 */
[----:B------:R-:W-:-:S04]  /*0a00*/  HFMA2 R5, -RZ, RZ, 0, 0 ;  /* 0x00000000ff057431 */ /* 0x000fc800000001ff */
[----:B------:R-:W-:Y:S05]  /*0a10*/  RET.REL.NODEC R4 `(_Z15project_kernel1PfS_S_S_S_) ;  /* 0xfffffff404787950 */ /* 0x000fea0003c3ffff */
.L_x_108:
        /* <DEDUP_REMOVED lines=14> */
.L_x_129:


//--------------------- .text._Z14diffuse_kernelPfS_ff --------------------------
	.section	.text._Z14diffuse_kernelPfS_ff,"ax",@progbits
	.align	128
        .global         _Z14diffuse_kernelPfS_ff
        .type           _Z14diffuse_kernelPfS_ff,@function
        .size           _Z14diffuse_kernelPfS_ff,(.L_x_130 - _Z14diffuse_kernelPfS_ff)
        .other          _Z14diffuse_kernelPfS_ff,@"STO_CUDA_ENTRY STV_DEFAULT"
_Z14diffuse_kernelPfS_ff:
.text._Z14diffuse_kernelPfS_ff:
        /* <DEDUP_REMOVED lines=23> */
[C---:B------:R-:W-:Y:S02]  /*0170*/  VIADD R9, R15.reuse, 0xffffffff ;  /* 0xffffffff0f097836 */ /* 0x040fe40000000000 */
[C---:B------:R-:W-:Y:S01]  /*0180*/  VIADD R11, R15.reuse, 0xffffff9a ;  /* 0xffffff9a0f0b7836 */ /* 0x040fe20000000000 */
[----:B------:R-:W-:Y:S01]  /*0190*/  IADD3 R13, PT, PT, R15, -0x28a4, RZ ;  /* 0xffffd75c0f0d7810 */ /* 0x000fe20007ffe0ff */
[----:B0-----:R-:W-:-:S04]  /*01a0*/  IMAD.WIDE.U32 R8, R9, 0x4, R2 ;  /* 0x0000000409087825 */ /* 0x001fc800078e0002 */
[--C-:B------:R-:W-:Y:S01]  /*01b0*/  IMAD.WIDE.U32 R4, R15, 0x4, R2.reuse ;  /* 0x000000040f047825 */ /* 0x100fe200078e0002 */
[----:B-1----:R0:W3:Y:S03]  /*01c0*/  LDG.E R0, desc[UR4][R8.64] ;  /* 0x0000000408007981 */ /* 0x0020e6000c1e1900 */
[--C-:B------:R-:W-:Y:S01]  /*01d0*/  IMAD.WIDE.U32 R10, R11, 0x4, R2.reuse ;  /* 0x000000040b0a7825 */ /* 0x100fe200078e0002 */
[----:B------:R-:W3:Y:S03]  /*01e0*/  LDG.E R17, desc[UR4][R4.64+0x4] ;  /* 0x0000040404117981 */ /* 0x000ee6000c1e1900 */
[----:B------:R-:W-:Y:S01]  /*01f0*/  IMAD.WIDE.U32 R12, R13, 0x4, R2 ;  /* 0x000000040d0c7825 */ /* 0x000fe200078e0002 */
[----:B------:R-:W4:Y:S01]  /*0200*/  LDG.E R19, desc[UR4][R4.64+0x198] ;  /* 0x0001980404137981 */ /* 0x000f22000c1e1900 */
[----:B------:R-:W1:Y:S03]  /*0210*/  LDC.64 R2, c[0x0][0x390] ;  /* 0x0000e400ff027b82 */ /* 0x000e660000000a00 */
[----:B------:R-:W5:Y:S01]  /*0220*/  LDG.E R11, desc[UR4][R10.64] ;  /* 0x000000040a0b7981 */ /* 0x000f62000c1e1900 */
[----:B--2---:R-:W-:-:S03]  /*0230*/  IMAD.WIDE.U32 R6, R15, 0x4, R6 ;  /* 0x000000040f067825 */ /* 0x004fc600078e0006 */
[----:B------:R-:W2:Y:S04]  /*0240*/  LDG.E R13, desc[UR4][R12.64] ;  /* 0x000000040c0d7981 */ /* 0x000ea8000c1e1900 */
[----:B------:R-:W2:Y:S04]  /*0250*/  LDG.E R15, desc[UR4][R4.64+0xa290] ;  /* 0x00a29004040f7981 */ /* 0x000ea8000c1e1900 */
[----:B------:R-:W2:Y:S01]  /*0260*/  LDG.E R7, desc[UR4][R6.64] ;  /* 0x0000000406077981 */ /* 0x000ea2000c1e1900 */
[----:B-1----:R-:W-:-:S04]  /*0270*/  FMUL R2, R2, R3 ;  /* 0x0000000302027220 */ /* 0x002fc80000400000 */
[----:B------:R-:W-:-:S04]  /*0280*/  FMUL R2, R2, 100 ;  /* 0x42c8000002027820 */ /* 0x000fc80000400000 */
[----:B------:R-:W-:Y:S01]  /*0290*/  FMUL R2, R2, 100 ;  /* 0x42c8000002027820 */ /* 0x000fe20000400000 */
[----:B------:R-:W-:-:S03]  /*02a0*/  IMAD.MOV.U32 R3, RZ, RZ, 0x3f800000 ;  /* 0x3f800000ff037424 */ /* 0x000fc600078e00ff */
[----:B------:R-:W-:-:S04]  /*02b0*/  FMUL R2, R2, 100 ;  /* 0x42c8000002027820 */ /* 0x000fc80000400000 */
[----:B------:R-:W-:-:S04]  /*02c0*/  FFMA R3, R2, 6, R3 ;  /* 0x40c0000002037823 */ /* 0x000fc80000000003 */
[----:B0-----:R-:W0:Y:S01]  /*02d0*/  MUFU.RCP R8, R3 ;  /* 0x0000000300087308 */ /* 0x001e220000001000 */
[----:B------:R-:W-:Y:S01]  /*02e0*/  BSSY.RECONVERGENT B0, `(.L_x_109) ;  /* 0x0000011000007945 */ /* 0x000fe20003800200 */
[----:B0-----:R-:W-:-:S04]  /*02f0*/  FFMA R9, -R3, R8, 1 ;  /* 0x3f80000003097423 */ /* 0x001fc80000000108 */
[----:B------:R-:W-:Y:S01]  /*0300*/  FFMA R9, R8, R9, R8 ;  /* 0x0000000908097223 */ /* 0x000fe20000000008 */
[----:B---3--:R-:W-:-:S04]  /*0310*/  FADD R0, R0, R17 ;  /* 0x0000001100007221 */ /* 0x008fc80000000000 */
[----:B-----5:R-:W-:-:S04]  /*0320*/  FADD R0, R0, R11 ;  /* 0x0000000b00007221 */ /* 0x020fc80000000000 */
[----:B----4-:R-:W-:-:S04]  /*0330*/  FADD R0, R0, R19 ;  /* 0x0000001300007221 */ /* 0x010fc80000000000 */
[----:B--2---:R-:W-:-:S04]  /*0340*/  FADD R0, R0, R13 ;  /* 0x0000000d00007221 */ /* 0x004fc80000000000 */
[----:B------:R-:W-:-:S04]  /*0350*/  FADD R0, R0, R15 ;  /* 0x0000000f00007221 */ /* 0x000fc80000000000 */
[----:B------:R-:W-:-:S04]  /*0360*/  FFMA R0, R2, R0, R7 ;  /* 0x0000000002007223 */ /* 0x000fc80000000007 */
[----:B------:R-:W0:Y:S01]  /*0370*/  FCHK P0, R0, R3 ;  /* 0x0000000300007302 */ /* 0x000e220000000000 */
[----:B------:R-:W-:-:S04]  /*0380*/  FFMA R2, R0, R9, RZ ;  /* 0x0000000900027223 */ /* 0x000fc800000000ff */
[----:B------:R-:W-:-:S04]  /*0390*/  FFMA R6, -R3, R2, R0 ;  /* 0x0000000203067223 */ /* 0x000fc80000000100 */
[----:B------:R-:W-:Y:S01]  /*03a0*/  FFMA R9, R9, R6, R2 ;  /* 0x0000000609097223 */ /* 0x000fe20000000002 */
[----:B0-----:R-:W-:Y:S06]  /*03b0*/  @!P0 BRA `(.L_x_110) ;  /* 0x00000000000c8947 */ /* 0x001fec0003800000 */
[----:B------:R-:W-:-:S07]  /*03c0*/  MOV R2, 0x3e0 ;  /* 0x000003e000027802 */ /* 0x000fce0000000f00 */
[----:B------:R-:W-:Y:S05]  /*03d0*/  CALL.REL.NOINC `($__internal_6_$__cuda_sm3x_div_rn_noftz_f32_slowpath) ;  /* 0x0000000000107944 */ /* 0x000fea0003c00000 */
[----:B------:R-:W-:-:S07]  /*03e0*/  IMAD.MOV.U32 R9, RZ, RZ, R0 ;  /* 0x000000ffff097224 */ /* 0x000fce00078e0000 */
.L_x_110:
[----:B------:R-:W-:Y:S05]  /*03f0*/  BSYNC.RECONVERGENT B0 ;  /* 0x0000000000007941 */ /* 0x000fea0003800200 */
.L_x_109:
[----:B------:R-:W-:Y:S01]  /*0400*/  STG.E desc[UR4][R4.64], R9 ;  /* 0x0000000904007986 */ /* 0x000fe2000c101904 */
[----:B------:R-:W-:Y:S05]  /*0410*/  EXIT ;  /* 0x000000000000794d */ /* 0x000fea0003800000 */
        .weak           $__internal_6_$__cuda_sm3x_div_rn_noftz_f32_slowpath
        .type           $__internal_6_$__cuda_sm3x_div_rn_noftz_f32_slowpath,@function
        .size           $__internal_6_$__cuda_sm3x_div_rn_noftz_f32_slowpath,(.L_x_130 - $__internal_6_$__cuda_sm3x_div_rn_noftz_f32_slowpath)
$__internal_6_$__cuda_sm3x_div_rn_noftz_f32_slowpath:
[----:B------:R-:W-:Y:S01]  /*0420*/  SHF.R.U32.HI R7, RZ, 0x17, R3 ;  /* 0x00000017ff077819 */ /* 0x000fe20000011603 */
[----:B------:R-:W-:Y:S01]  /*0430*/  BSSY.RECONVERGENT B1, `(.L_x_111) ;  /* 0x0000064000017945 */ /* 0x000fe20003800200 */
[--C-:B------:R-:W-:Y:S01]  /*0440*/  SHF.R.U32.HI R6, RZ, 0x17, R0.reuse ;  /* 0x00000017ff067819 */ /* 0x100fe20000011600 */
[----:B------:R-:W-:Y:S01]  /*0450*/  IMAD.MOV.U32 R8, RZ, RZ, R0 ;  /* 0x000000ffff087224 */ /* 0x000fe200078e0000 */
[----:B------:R-:W-:Y:S02]  /*0460*/  LOP3.LUT R7, R7, 0xff, RZ, 0xc0, !PT ;  /* 0x000000ff07077812 */ /* 0x000fe400078ec0ff */
[----:B------:R-:W-:Y:S02]  /*0470*/  LOP3.LUT R6, R6, 0xff, RZ, 0xc0, !PT ;  /* 0x000000ff06067812 */ /* 0x000fe400078ec0ff */
[----:B------:R-:W-:Y:S02]  /*0480*/  IADD3 R12, PT, PT, R7, -0x1, RZ ;  /* 0xffffffff070c7810 */ /* 0x000fe40007ffe0ff */
[----:B------:R-:W-:Y:S01]  /*0490*/  MOV R9, R3 ;  /* 0x0000000300097202 */ /* 0x000fe20000000f00 */
[----:B------:R-:W-:Y:S01]  /*04a0*/  VIADD R11, R6, 0xffffffff ;  /* 0xffffffff060b7836 */ /* 0x000fe20000000000 */
        /* <DEDUP_REMOVED lines=22> */
[----:B------:R-:W-:Y:S01]  /*0610*/  @P0 IMAD.MOV.U32 R10, RZ, RZ, RZ ;  /* 0x000000ffff0a0224 */ /* 0x000fe200078e00ff */
[----:B------:R-:W-:Y:S01]  /*0620*/  @!P0 MOV R10, 0xffffffc0 ;  /* 0xffffffc0000a8802 */ /* 0x000fe20000000f00 */
[----:B------:R-:W-:Y:S01]  /*0630*/  @!P0 FFMA R8, R0, 1.84467440737095516160e+19, RZ ;  /* 0x5f80000000088823 */ /* 0x000fe200000000ff */
[----:B------:R-:W-:-:S03]  /*0640*/  @!P1 FFMA R9, R3, 1.84467440737095516160e+19, RZ ;  /* 0x5f80000003099823 */ /* 0x000fc600000000ff */
[----:B------:R-:W-:-:S07]  /*0650*/  @!P1 VIADD R10, R10, 0x40 ;  /* 0x000000400a0a9836 */ /* 0x000fce0000000000 */
.L_x_112:
[----:B------:R-:W-:Y:S01]  /*0660*/  LEA R0, R7, 0xc0800000, 0x17 ;  /* 0xc080000007007811 */ /* 0x000fe200078eb8ff */
[----:B------:R-:W-:Y:S01]  /*0670*/  BSSY.RECONVERGENT B2, `(.L_x_117) ;  /* 0x0000036000027945 */ /* 0x000fe20003800200 */
[----:B------:R-:W-:-:S03]  /*0680*/  IADD3 R6, PT, PT, R6, -0x7f, RZ ;  /* 0xffffff8106067810 */ /* 0x000fc60007ffe0ff */
[----:B------:R-:W-:Y:S01]  /*0690*/  IMAD.IADD R9, R9, 0x1, -R0 ;  /* 0x0000000109097824 */ /* 0x000fe200078e0a00 */
[C---:B------:R-:W-:Y:S01]  /*06a0*/  IADD3 R7, PT, PT, R6.reuse, 0x7f, -R7 ;  /* 0x0000007f06077810 */ /* 0x040fe20007ffe807 */
[----:B------:R-:W-:Y:S02]  /*06b0*/  IMAD R0, R6, -0x800000, R8 ;  /* 0xff80000006007824 */ /* 0x000fe400078e0208 */
[----:B------:R-:W0:Y:S01]  /*06c0*/  MUFU.RCP R3, R9 ;  /* 0x0000000900037308 */ /* 0x000e220000001000 */
[----:B------:R-:W-:Y:S01]  /*06d0*/  FADD.FTZ R11, -R9, -RZ ;  /* 0x800000ff090b7221 */ /* 0x000fe20000010100 */
[----:B------:R-:W-:-:S03]  /*06e0*/  IMAD.IADD R7, R7, 0x1, R10 ;  /* 0x0000000107077824 */ /* 0x000fc600078e020a */
        /* <DEDUP_REMOVED lines=21> */
[CCC-:B------:R-:W-:Y:S01]  /*0840*/  FFMA.RM R6, R12.reuse, R8.reuse, R13.reuse ;  /* 0x000000080c067223 */ /* 0x1c0fe2000000400d */
[C---:B------:R-:W-:Y:S02]  /*0850*/  ISETP.NE.AND P2, PT, R9.reuse, RZ, PT ;  /* 0x000000ff0900720c */ /* 0x040fe40003f45270 */
[----:B------:R-:W-:Y:S02]  /*0860*/  ISETP.NE.AND P1, PT, R9, RZ, PT ;  /* 0x000000ff0900720c */ /* 0x000fe40003f25270 */
[----:B------:R-:W-:Y:S01]  /*0870*/  LOP3.LUT R7, R3, 0x7fffff, RZ, 0xc0, !PT ;  /* 0x007fffff03077812 */ /* 0x000fe200078ec0ff */
[----:B------:R-:W-:Y:S01]  /*0880*/  FFMA.RP R3, R12, R8, R13 ;  /* 0x000000080c037223 */ /* 0x000fe2000000800d */
[----:B------:R-:W-:Y:S02]  /*0890*/  VIADD R8, R9, 0x20 ;  /* 0x0000002009087836 */ /* 0x000fe40000000000 */
[----:B------:R-:W-:Y:S01]  /*08a0*/  LOP3.LUT R7, R7, 0x800000, RZ, 0xfc, !PT ;  /* 0x0080000007077812 */ /* 0x000fe200078efcff */
[----:B------:R-:W-:Y:S01]  /*08b0*/  IMAD.MOV R9, RZ, RZ, -R9 ;  /* 0x000000ffff097224 */ /* 0x000fe200078e0a09 */
[----:B------:R-:W-:-:S02]  /*08c0*/  FSETP.NEU.FTZ.AND P0, PT, R3, R6, PT ;  /* 0x000000060300720b */ /* 0x000fc40003f1d000 */
[----:B------:R-:W-:Y:S02]  /*08d0*/  SHF.L.U32 R8, R7, R8, RZ ;  /* 0x0000000807087219 */ /* 0x000fe400000006ff */
[----:B------:R-:W-:Y:S02]  /*08e0*/  SEL R6, R9, RZ, P2 ;  /* 0x000000ff09067207 */ /* 0x000fe40001000000 */
[----:B------:R-:W-:Y:S02]  /*08f0*/  ISETP.NE.AND P1, PT, R8, RZ, P1 ;  /* 0x000000ff0800720c */ /* 0x000fe40000f25270 */
[----:B------:R-:W-:Y:S02]  /*0900*/  SHF.R.U32.HI R6, RZ, R6, R7 ;  /* 0x00000006ff067219 */ /* 0x000fe40000011607 */
[----:B------:R-:W-:Y:S02]  /*0910*/  PLOP3.LUT P0, PT, P0, P1, PT, 0xf8, 0x8f ;  /* 0x00000000008f781c */ /* 0x000fe40000703f70 */
[----:B------:R-:W-:-:S02]  /*0920*/  SHF.R.U32.HI R8, RZ, 0x1, R6 ;  /* 0x00000001ff087819 */ /* 0x000fc40000011606 */
[----:B------:R-:W-:-:S04]  /*0930*/  SEL R3, RZ, 0x1, !P0 ;  /* 0x00000001ff037807 */ /* 0x000fc80004000000 */
[----:B------:R-:W-:-:S04]  /*0940*/  LOP3.LUT R3, R3, 0x1, R8, 0xf8, !PT ;  /* 0x0000000103037812 */ /* 0x000fc800078ef808 */
[----:B------:R-:W-:-:S04]  /*0950*/  LOP3.LUT R3, R3, R6, RZ, 0xc0, !PT ;  /* 0x0000000603037212 */ /* 0x000fc800078ec0ff */
[----:B------:R-:W-:-:S04]  /*0960*/  IADD3 R3, PT, PT, R8, R3, RZ ;  /* 0x0000000308037210 */ /* 0x000fc80007ffe0ff */
[----:B------:R-:W-:Y:S01]  /*0970*/  LOP3.LUT R0, R3, R0, RZ, 0xfc, !PT ;  /* 0x0000000003007212 */ /* 0x000fe200078efcff */
[----:B------:R-:W-:Y:S06]  /*0980*/  BRA `(.L_x_120) ;  /* 0x0000000000107947 */ /* 0x000fec0003800000 */
.L_x_119:
[----:B------:R-:W-:-:S04]  /*0990*/  LOP3.LUT R0, R0, 0x80000000, RZ, 0xc0, !PT ;  /* 0x8000000000007812 */ /* 0x000fc800078ec0ff */
[----:B------:R-:W-:Y:S01]  /*09a0*/  LOP3.LUT R0, R0, 0x7f800000, RZ, 0xfc, !PT ;  /* 0x7f80000000007812 */ /* 0x000fe200078efcff */
[----:B------:R-:W-:Y:S06]  /*09b0*/  BRA `(.L_x_120) ;  /* 0x0000000000047947 */ /* 0x000fec0003800000 */
.L_x_118:
[----:B------:R-:W-:-:S07]  /*09c0*/  IMAD R0, R7, 0x800000, R0 ;  /* 0x0080000007007824 */ /* 0x000fce00078e0200 */
.L_x_120:
[----:B------:R-:W-:Y:S05]  /*09d0*/  BSYNC.RECONVERGENT B2 ;  /* 0x0000000000027941 */ /* 0x000fea0003800200 */
.L_x_117:
[----:B------:R-:W-:Y:S05]  /*09e0*/  BRA `(.L_x_121) ;  /* 0x0000000000207947 */ /* 0x000fea0003800000 */
.L_x_116:
[----:B------:R-:W-:-:S04]  /*09f0*/  LOP3.LUT R0, R9, 0x80000000, R8, 0x48, !PT ;  /* 0x8000000009007812 */ /* 0x000fc800078e4808 */
[----:B------:R-:W-:Y:S01]  /*0a00*/  LOP3.LUT R0, R0, 0x7f800000, RZ, 0xfc, !PT ;  /* 0x7f80000000007812 */ /* 0x000fe200078efcff */
[----:B------:R-:W-:Y:S06]  /*0a10*/  BRA `(.L_x_121) ;  /* 0x0000000000147947 */ /* 0x000fec0003800000 */
.L_x_115:
[----:B------:R-:W-:Y:S01]  /*0a20*/  LOP3.LUT R0, R9, 0x80000000, R8, 0x48, !PT ;  /* 0x8000000009007812 */ /* 0x000fe200078e4808 */
[----:B------:R-:W-:Y:S06]  /*0a30*/  BRA `(.L_x_121) ;  /* 0x00000000000c7947 */ /* 0x000fec0003800000 */
.L_x_114:
[----:B------:R-:W0:Y:S01]  /*0a40*/  MUFU.RSQ R0, -QNAN ;  /* 0xffc0000000007908 */ /* 0x000e220000001400 */
[----:B------:R-:W-:Y:S05]  /*0a50*/  BRA `(.L_x_121) ;  /* 0x0000000000047947 */ /* 0x000fea0003800000 */
.L_x_113:
[----:B------:R-:W-:-:S07]  /*0a60*/  FADD.FTZ R0, R0, R3 ;  /* 0x0000000300007221 */ /* 0x000fce0000010000 */
.L_x_121:
[----:B------:R-:W-:Y:S05]  /*0a70*/  BSYNC.RECONVERGENT B1 ;  /* 0x0000000000017941 */ /* 0x000fea0003800200 */
.L_x_111:
[----:B------:R-:W-:-:S04]  /*0a80*/  HFMA2 R3, -RZ, RZ, 0, 0 ;  /* 0x00000000ff037431 */ /* 0x000fc800000001ff */
[----:B0-----:R-:W-:Y:S05]  /*0a90*/  RET.REL.NODEC R2 `(_Z14diffuse_kernelPfS_ff) ;  /* 0xfffffff402587950 */ /* 0x001fea0003c3ffff */
.L_x_122:
        /* <DEDUP_REMOVED lines=14> */
.L_x_130:


//--------------------- .text._Z13advect_kernelPfS_S_S_S_9SimParams --------------------------
	.section	.text._Z13advect_kernelPfS_S_S_S_9SimParams,"ax",@progbits
	.align	128
        .global         _Z13advect_kernelPfS_S_S_S_9SimParams
        .type           _Z13advect_kernelPfS_S_S_S_9SimParams,@function
        .size           _Z13advect_kernelPfS_S_S_S_9SimParams,(.L_x_137 - _Z13advect_kernelPfS_S_S_S_9SimParams)
        .other          _Z13advect_kernelPfS_S_S_S_9SimParams,@"STO_CUDA_ENTRY STV_DEFAULT"
_Z13advect_kernelPfS_S_S_S_9SimParams:
.text._Z13advect_kernelPfS_S_S_S_9SimParams:
        /* <DEDUP_REMOVED lines=22> */
[----:B------:R-:W2:Y:S08]  /*0160*/  LDC.64 R6, c[0x0][0x398] ;  /* 0x0000e600ff067b82 */ /* 0x000eb00000000a00 */
[----:B------:R-:W3:Y:S01]  /*0170*/  LDC.64 R8, c[0x0][0x3a0] ;  /* 0x0000e800ff087b82 */ /* 0x000ee20000000a00 */
[----:B0-----:R-:W-:-:S07]  /*0180*/  IMAD.WIDE.U32 R4, R0, 0x4, R4 ;  /* 0x0000000400047825 */ /* 0x001fce00078e0004 */
[----:B------:R-:W0:Y:S01]  /*0190*/  LDC R10, c[0x0][0x3a8] ;  /* 0x0000ea00ff0a7b82 */ /* 0x000e220000000800 */
[----:B-1----:R-:W4:Y:S01]  /*01a0*/  LDG.E R4, desc[UR4][R4.64] ;  /* 0x0000000404047981 */ /* 0x002f22000c1e1900 */
[----:B--2---:R-:W-:-:S06]  /*01b0*/  IMAD.WIDE.U32 R6, R0, 0x4, R6 ;  /* 0x0000000400067825 */ /* 0x004fcc00078e0006 */
[----:B------:R-:W2:Y:S01]  /*01c0*/  LDG.E R6, desc[UR4][R6.64] ;  /* 0x0000000406067981 */ /* 0x000ea2000c1e1900 */
[----:B---3--:R-:W-:-:S06]  /*01d0*/  IMAD.WIDE.U32 R8, R0, 0x4, R8 ;  /* 0x0000000400087825 */ /* 0x008fcc00078e0008 */
[----:B------:R-:W3:Y:S01]  /*01e0*/  LDG.E R8, desc[UR4][R8.64] ;  /* 0x0000000408087981 */ /* 0x000ee2000c1e1900 */
[----:B------:R-:W-:Y:S02]  /*01f0*/  I2FP.F32.U32 R11, R11 ;  /* 0x0000000b000b7245 */ /* 0x000fe40000201000 */
[----:B------:R-:W-:Y:S01]  /*0200*/  I2FP.F32.U32 R13, R2 ;  /* 0x00000002000d7245 */ /* 0x000fe20000201000 */
[----:B0-----:R-:W-:Y:S01]  /*0210*/  FMUL R10, R10, 100 ;  /* 0x42c800000a0a7820 */ /* 0x001fe20000400000 */
[----:B------:R-:W-:-:S03]  /*0220*/  I2FP.F32.U32 R3, R3 ;  /* 0x0000000300037245 */ /* 0x000fc60000201000 */
[----:B----4-:R-:W-:-:S05]  /*0230*/  FFMA R11, -R10, R4, R11 ;  /* 0x000000040a0b7223 */ /* 0x010fca000000010b */
[----:B------:R-:W-:Y:S01]  /*0240*/  FMNMX.NAN R11, R11, 0.5, !PT ;  /* 0x3f0000000b0b7809 */ /* 0x000fe20007820000 */
[----:B--2---:R-:W-:-:S03]  /*0250*/  FFMA R13, -R10, R6, R13 ;  /* 0x000000060a0d7223 */ /* 0x004fc6000000010d */
[----:B------:R-:W-:Y:S02]  /*0260*/  FMNMX.NAN R4, R11, 100.5, PT ;  /* 0x42c900000b047809 */ /* 0x000fe40003820000 */
[----:B------:R-:W-:Y:S02]  /*0270*/  FMNMX.NAN R13, R13, 0.5, !PT ;  /* 0x3f0000000d0d7809 */ /* 0x000fe40007820000 */
[----:B------:R-:W-:Y:S01]  /*0280*/  F2I.TRUNC.NTZ R5, R4 ;  /* 0x0000000400057305 */ /* 0x000fe2000020f100 */
[----:B---3--:R-:W-:Y:S01]  /*0290*/  FFMA R3, -R10, R8, R3 ;  /* 0x000000080a037223 */ /* 0x008fe20000000103 */
[----:B------:R-:W-:Y:S01]  /*02a0*/  FMNMX.NAN R13, R13, 100.5, PT ;  /* 0x42c900000d0d7809 */ /* 0x000fe20003820000 */
[----:B------:R-:W0:Y:S03]  /*02b0*/  LDC.64 R8, c[0x0][0x388] ;  /* 0x0000e200ff087b82 */ /* 0x000e260000000a00 */
[----:B------:R-:W-:-:S02]  /*02c0*/  FMNMX.NAN R3, R3, 0.5, !PT ;  /* 0x3f00000003037809 */ /* 0x000fc40007820000 */
[----:B------:R-:W1:Y:S02]  /*02d0*/  F2I.TRUNC.NTZ R2, R13 ;  /* 0x0000000d00027305 */ /* 0x000e64000020f100 */
[----:B------:R-:W-:-:S06]  /*02e0*/  FMNMX.NAN R3, R3, 100.5, PT ;  /* 0x42c9000003037809 */ /* 0x000fcc0003820000 */
[----:B------:R-:W2:Y:S01]  /*02f0*/  F2I.TRUNC.NTZ R11, R3 ;  /* 0x00000003000b7305 */ /* 0x000ea2000020f100 */
[----:B-1----:R-:W-:-:S04]  /*0300*/  IMAD R6, R2, 0x66, R5 ;  /* 0x0000006602067824 */ /* 0x002fc800078e0205 */
[----:B--2---:R-:W-:-:S04]  /*0310*/  IMAD R7, R11, 0x28a4, R6 ;  /* 0x000028a40b077824 */ /* 0x004fc800078e0206 */
[----:B0-----:R-:W-:-:S05]  /*0320*/  IMAD.WIDE R8, R7, 0x4, R8 ;  /* 0x0000000407087825 */ /* 0x001fca00078e0208 */
[----:B------:R-:W2:Y:S04]  /*0330*/  LDG.E R21, desc[UR4][R8.64+0x19c] ;  /* 0x00019c0408157981 */ /* 0x000ea8000c1e1900 */
[----:B------:R-:W3:Y:S04]  /*0340*/  LDG.E R15, desc[UR4][R8.64] ;  /* 0x00000004080f7981 */ /* 0x000ee8000c1e1900 */
[----:B------:R-:W4:Y:S04]  /*0350*/  LDG.E R17, desc[UR4][R8.64+0x198] ;  /* 0x0001980408117981 */ /* 0x000f28000c1e1900 */
[----:B------:R-:W5:Y:S04]  /*0360*/  LDG.E R19, desc[UR4][R8.64+0x4] ;  /* 0x0000040408137981 */ /* 0x000f68000c1e1900 */
[----:B------:R-:W5:Y:S04]  /*0370*/  LDG.E R20, desc[UR4][R8.64+0xa42c] ;  /* 0x00a42c0408147981 */ /* 0x000f68000c1e1900 */
[----:B------:R-:W5:Y:S04]  /*0380*/  LDG.E R7, desc[UR4][R8.64+0xa294] ;  /* 0x00a2940408077981 */ /* 0x000f68000c1e1900 */
[----:B------:R-:W5:Y:S04]  /*0390*/  LDG.E R10, desc[UR4][R8.64+0xa428] ;  /* 0x00a42804080a7981 */ /* 0x000f68000c1e1900 */
[----:B------:R0:W5:Y:S01]  /*03a0*/  LDG.E R6, desc[UR4][R8.64+0xa290] ;  /* 0x00a2900408067981 */ /* 0x000162000c1e1900 */
[----:B------:R-:W-:-:S05]  /*03b0*/  I2FP.F32.S32 R12, R11 ;  /* 0x0000000b000c7245 */ /* 0x000fca0000201400 */
[----:B------:R-:W-:Y:S01]  /*03c0*/  FADD R11, R3, -R12 ;  /* 0x8000000c030b7221 */ /* 0x000fe20000000000 */
[----:B------:R-:W-:Y:S02]  /*03d0*/  I2FP.F32.S32 R12, R2 ;  /* 0x00000002000c7245 */ /* 0x000fe40000201400 */
[----:B------:R-:W1:Y:S01]  /*03e0*/  LDC.64 R2, c[0x0][0x380] ;  /* 0x0000e000ff027b82 */ /* 0x000e620000000a00 */
[----:B------:R-:W-:Y:S02]  /*03f0*/  FADD R14, -R11, 1 ;  /* 0x3f8000000b0e7421 */ /* 0x000fe40000000100 */
[----:B------:R-:W-:Y:S01]  /*0400*/  FADD R12, R13, -R12 ;  /* 0x8000000c0d0c7221 */ /* 0x000fe20000000000 */
[----:B------:R-:W-:-:S05]  /*0410*/  I2FP.F32.S32 R5, R5 ;  /* 0x0000000500057245 */ /* 0x000fca0000201400 */
[----:B------:R-:W-:Y:S01]  /*0420*/  FADD R5, R4, -R5 ;  /* 0x8000000504057221 */ /* 0x000fe20000000000 */
[----:B-1----:R-:W-:-:S04]  /*0430*/  IMAD.WIDE.U32 R2, R0, 0x4, R2 ;  /* 0x0000000400027825 */ /* 0x002fc800078e0002 */
[C---:B--2---:R-:W-:Y:S01]  /*0440*/  FMUL R18, R14.reuse, R21 ;  /* 0x000000150e127220 */ /* 0x044fe20000400000 */
[C---:B---3--:R-:W-:Y:S01]  /*0450*/  FMUL R16, R14.reuse, R15 ;  /* 0x0000000f0e107220 */ /* 0x048fe20000400000 */
[C---:B----4-:R-:W-:Y:S01]  /*0460*/  FMUL R17, R14.reuse, R17 ;  /* 0x000000110e117220 */ /* 0x050fe20000400000 */
[----:B-----5:R-:W-:Y:S01]  /*0470*/  FMUL R14, R14, R19 ;  /* 0x000000130e0e7220 */ /* 0x020fe20000400000 */
[----:B0-----:R-:W-:-:S03]  /*0480*/  FFMA R9, R11, R20, R18 ;  /* 0x000000140b097223 */ /* 0x001fc60000000012 */
[C---:B------:R-:W-:Y:S01]  /*0490*/  FFMA R14, R11.reuse, R7, R14 ;  /* 0x000000070b0e7223 */ /* 0x040fe2000000000e */
[C---:B------:R-:W-:Y:S01]  /*04a0*/  FADD R7, -R12.reuse, 1 ;  /* 0x3f8000000c077421 */ /* 0x040fe20000000100 */
[----:B------:R-:W-:Y:S01]  /*04b0*/  FMUL R8, R12, R9 ;  /* 0x000000090c087220 */ /* 0x000fe20000400000 */
[----:B------:R-:W-:-:S03]  /*04c0*/  FFMA R17, R11, R10, R17 ;  /* 0x0000000a0b117223 */ /* 0x000fc60000000011 */
[----:B------:R-:W-:Y:S01]  /*04d0*/  FFMA R8, R7, R14, R8 ;  /* 0x0000000e07087223 */ /* 0x000fe20000000008 */
[----:B------:R-:W-:Y:S01]  /*04e0*/  FFMA R6, R11, R6, R16 ;  /* 0x000000060b067223 */ /* 0x000fe20000000010 */
[----:B------:R-:W-:Y:S02]  /*04f0*/  FMUL R17, R12, R17 ;  /* 0x000000110c117220 */ /* 0x000fe40000400000 */
[C---:B------:R-:W-:Y:S01]  /*0500*/  FMUL R8, R5.reuse, R8 ;  /* 0x0000000805087220 */ /* 0x040fe20000400000 */
[----:B------:R-:W-:Y:S01]  /*0510*/  FADD R5, -R5, 1 ;  /* 0x3f80000005057421 */ /* 0x000fe20000000100 */
[----:B------:R-:W-:-:S04]  /*0520*/  FFMA R6, R7, R6, R17 ;  /* 0x0000000607067223 */ /* 0x000fc80000000011 */
[----:B------:R-:W-:-:S05]  /*0530*/  FFMA R5, R5, R6, R8 ;  /* 0x0000000605057223 */ /* 0x000fca0000000008 */
[----:B------:R-:W-:Y:S01]  /*0540*/  STG.E desc[UR4][R2.64], R5 ;  /* 0x0000000502007986 */ /* 0x000fe2000c101904 */
[----:B------:R-:W-:Y:S05]  /*0550*/  EXIT ;  /* 0x000000000000794d */ /* 0x000fea0003800000 */
.L_x_123:
        /* <DEDUP_REMOVED lines=10> */
.L_x_137:


//--------------------- .nv.global.init           --------------------------
	.section	.nv.global.init,"aw",@progbits
	.align	4
.nv.global.init:
	.type		__cudart_i2opi_f,@object
	.size		__cudart_i2opi_f,(mrg32k3aM1SubSeq - __cudart_i2opi_f)
__cudart_i2opi_f:
        /*0000*/ 	.byte	0x41, 0x90, 0x43, 0x3c, 0x99, 0x95, 0x62, 0xdb, 0xc0, 0xdd, 0x34, 0xf5, 0xd1, 0x57, 0x27, 0xfc
        /*0010*/ 	.byte	0x29, 0x15, 0x44, 0x4e, 0x6e, 0x83, 0xf9, 0xa2
	.type		mrg32k3aM1SubSeq,@object
	.size		mrg32k3aM1SubSeq,(mrg32k3aM2SubSeq - mrg32k3aM1SubSeq)
mrg32k3aM1SubSeq:
        /*0018*/ 	.byte	0x0b, 0xcc, 0xee, 0x04, 0x73, 0x29, 0x8b, 0x6f, 0xf6, 0x53, 0x03, 0xf6, 0x23, 0xf6, 0xea, 0xda
        /* <DEDUP_REMOVED lines=125> */
	.type		mrg32k3aM2SubSeq,@object
	.size		mrg32k3aM2SubSeq,(mrg32k3aM1 - mrg32k3aM2SubSeq)
mrg32k3aM2SubSeq:
        /* <DEDUP_REMOVED lines=126> */
	.type		mrg32k3aM1,@object
	.size		mrg32k3aM1,(mrg32k3aM1Seq - mrg32k3aM1)
mrg32k3aM1:
        /* <DEDUP_REMOVED lines=144> */
	.type		mrg32k3aM1Seq,@object
	.size		mrg32k3aM1Seq,(mrg32k3aM2 - mrg32k3aM1Seq)
mrg32k3aM1Seq:
        /* <DEDUP_REMOVED lines=144> */
	.type		mrg32k3aM2,@object
	.size		mrg32k3aM2,(mrg32k3aM2Seq - mrg32k3aM2)
mrg32k3aM2:
        /* <DEDUP_REMOVED lines=144> */
	.type		mrg32k3aM2Seq,@object
	.size		mrg32k3aM2Seq,(precalc_xorwow_matrix - mrg32k3aM2Seq)
mrg32k3aM2Seq:
        /* <DEDUP_REMOVED lines=144> */
	.type		precalc_xorwow_matrix,@object
	.size		precalc_xorwow_matrix,(precalc_xorwow_offset_matrix - precalc_xorwow_matrix)
precalc_xorwow_matrix:
        /* <DEDUP_REMOVED lines=6400> */
	.type		precalc_xorwow_offset_matrix,@object
	.size		precalc_xorwow_offset_matrix,(.L_1 - precalc_xorwow_offset_matrix)
precalc_xorwow_offset_matrix:
        /* <DEDUP_REMOVED lines=6400> */
.L_1:


//--------------------- .nv.shared.reserved.0     --------------------------
	.section	.nv.shared.reserved.0,"aw",@nobits
	.weak		__nv_reservedSMEM_offset_0_alias
	.size		__nv_reservedSMEM_offset_0_alias, 0, 64
	.other		__nv_reservedSMEM_offset_0_alias,@"STO_CUDA_RESERVED_SHARED STV_DEFAULT"
__nv_reservedSMEM_offset_0_alias:
	.zero		0
	.zero		64


//--------------------- .nv.constant0._Z23init_complex_conditionsPfS_S_j --------------------------
	.section	.nv.constant0._Z23init_complex_conditionsPfS_S_j,"a",@progbits
	.sectionflags	@""
	.align	4
.nv.constant0._Z23init_complex_conditionsPfS_S_j:
	.zero		924


//--------------------- .nv.constant0._Z16vorticity_kernelPfS_S_S_ --------------------------
	.section	.nv.constant0._Z16vorticity_kernelPfS_S_S_,"a",@progbits
	.sectionflags	@""
	.align	4
.nv.constant0._Z16vorticity_kernelPfS_S_S_:
	.zero		928


//--------------------- .nv.constant0._Z15project_kernel3PfS_S_S_ --------------------------
	.section	.nv.constant0._Z15project_kernel3PfS_S_S_,"a",@progbits
	.sectionflags	@""
	.align	4
.nv.constant0._Z15project_kernel3PfS_S_S_:
	.zero		928


//--------------------- .nv.constant0._Z15project_kernel2PfS_S_S_S_ --------------------------
	.section	.nv.constant0._Z15project_kernel2PfS_S_S_S_,"a",@progbits
	.sectionflags	@""
	.align	4
.nv.constant0._Z15project_kernel2PfS_S_S_S_:
	.zero		936


//--------------------- .nv.constant0._Z15project_kernel1PfS_S_S_S_ --------------------------
	.section	.nv.constant0._Z15project_kernel1PfS_S_S_S_,"a",@progbits
	.sectionflags	@""
	.align	4
.nv.constant0._Z15project_kernel1PfS_S_S_S_:
	.zero		936


//--------------------- .nv.constant0._Z14diffuse_kernelPfS_ff --------------------------
	.section	.nv.constant0._Z14diffuse_kernelPfS_ff,"a",@progbits
	.sectionflags	@""
	.align	4
.nv.constant0._Z14diffuse_kernelPfS_ff:
	.zero		920


//--------------------- .nv.constant0._Z13advect_kernelPfS_S_S_S_9SimParams --------------------------
	.section	.nv.constant0._Z13advect_kernelPfS_S_S_S_9SimParams,"a",@progbits
	.sectionflags	@""
	.align	4
.nv.constant0._Z13advect_kernelPfS_S_S_S_9SimParams:
	.zero		948


//--------------------- SYMBOLS --------------------------

	.type		.nv.reservedSmem.offset0,@object
	.size		.nv.reservedSmem.offset0,0x4
